//
// Generated by NVIDIA NVVM Compiler
//
// Compiler Build ID: CL-36424714
// Cuda compilation tools, release 13.0, V13.0.88
// Based on NVVM 20.0.0
//

.version 9.0
.target sm_100
.address_size 64

	// .globl	_Z12tmfgParallelP4NodeP6ParamsPiS3_
.extern .shared .align 16 .b8 graph[];

.visible .entry _Z12tmfgParallelP4NodeP6ParamsPiS3_(
	.param .u64 .ptr .align 1 _Z12tmfgParallelP4NodeP6ParamsPiS3__param_0,
	.param .u64 .ptr .align 1 _Z12tmfgParallelP4NodeP6ParamsPiS3__param_1,
	.param .u64 .ptr .align 1 _Z12tmfgParallelP4NodeP6ParamsPiS3__param_2,
	.param .u64 .ptr .align 1 _Z12tmfgParallelP4NodeP6ParamsPiS3__param_3
)
{
	.reg .pred 	%p<91>;
	.reg .b16 	%rs<17>;
	.reg .b32 	%r<449>;
	.reg .b64 	%rd<110>;

	ld.param.u64 	%rd18, [_Z12tmfgParallelP4NodeP6ParamsPiS3__param_0];
	ld.param.u64 	%rd19, [_Z12tmfgParallelP4NodeP6ParamsPiS3__param_1];
	ld.param.u64 	%rd16, [_Z12tmfgParallelP4NodeP6ParamsPiS3__param_2];
	ld.param.u64 	%rd17, [_Z12tmfgParallelP4NodeP6ParamsPiS3__param_3];
	cvta.to.global.u64 	%rd1, %rd19;
	cvta.to.global.u64 	%rd2, %rd18;
	mov.u32 	%r77, %ntid.x;
	mov.u32 	%r78, %ctaid.x;
	mov.u32 	%r79, %tid.x;
	mad.lo.s32 	%r1, %r77, %r78, %r79;
	ld.global.u32 	%r2, [%rd2];
	ld.global.u32 	%r3, [%rd2+4];
	setp.lt.s32 	%p1, %r2, 1;
	@%p1 bra 	$L__BB0_15;
	add.s64 	%rd3, %rd2, 8;
	mov.b32 	%r415, 0;
	mov.b16 	%rs15, 0;
	cvt.u16.u32 	%rs9, %r2;
	mov.u16 	%rs16, %rs15;
$L__BB0_2:
	mov.u32 	%r4, %r415;
	not.b32 	%r5, %r4;
	add.s32 	%r6, %r2, %r5;
	add.s32 	%r415, %r4, 1;
	setp.ge.s32 	%p2, %r415, %r2;
	@%p2 bra 	$L__BB0_14;
	mul.lo.s32 	%r8, %r4, %r2;
	sub.s32 	%r81, %r2, %r4;
	add.s32 	%r82, %r81, -2;
	setp.lt.u32 	%p3, %r82, 7;
	mov.u32 	%r417, %r415;
	@%p3 bra 	$L__BB0_6;
	and.b32  	%r9, %r6, -8;
	mov.u32 	%r417, %r415;
$L__BB0_5:
	.pragma "nounroll";
	add.s32 	%r83, %r417, %r8;
	mul.wide.u32 	%rd20, %r83, 4;
	add.s64 	%rd21, %rd2, %rd20;
	ld.global.u32 	%r84, [%rd21+8];
	shl.b32 	%r85, %r83, 2;
	mov.u32 	%r86, graph;
	add.s32 	%r87, %r86, %r85;
	st.shared.u32 	[%r87], %r84;
	mad.lo.s32 	%r88, %r417, %r2, %r4;
	mul.wide.u32 	%rd22, %r88, 4;
	add.s64 	%rd23, %rd2, %rd22;
	ld.global.u32 	%r89, [%rd23+8];
	shl.b32 	%r90, %r88, 2;
	add.s32 	%r91, %r86, %r90;
	st.shared.u32 	[%r91], %r89;
	cvt.u64.u32 	%rd24, %r8;
	cvt.u64.u32 	%rd25, %r417;
	add.s64 	%rd26, %rd25, %rd24;
	shl.b64 	%rd27, %rd26, 2;
	add.s64 	%rd28, %rd3, %rd27;
	ld.global.u32 	%r92, [%rd28+4];
	st.shared.u32 	[%r87+4], %r92;
	add.s32 	%r93, %r88, %r2;
	mul.wide.u32 	%rd29, %r93, 4;
	add.s64 	%rd30, %rd2, %rd29;
	ld.global.u32 	%r94, [%rd30+8];
	shl.b32 	%r95, %r2, 2;
	add.s32 	%r96, %r91, %r95;
	st.shared.u32 	[%r96], %r94;
	ld.global.u32 	%r97, [%rd28+8];
	st.shared.u32 	[%r87+8], %r97;
	add.s32 	%r98, %r93, %r2;
	mul.wide.u32 	%rd31, %r98, 4;
	add.s64 	%rd32, %rd2, %rd31;
	ld.global.u32 	%r99, [%rd32+8];
	add.s32 	%r100, %r96, %r95;
	st.shared.u32 	[%r100], %r99;
	ld.global.u32 	%r101, [%rd28+12];
	st.shared.u32 	[%r87+12], %r101;
	add.s32 	%r102, %r98, %r2;
	mul.wide.u32 	%rd33, %r102, 4;
	add.s64 	%rd34, %rd2, %rd33;
	ld.global.u32 	%r103, [%rd34+8];
	add.s32 	%r104, %r100, %r95;
	st.shared.u32 	[%r104], %r103;
	ld.global.u32 	%r105, [%rd28+16];
	st.shared.u32 	[%r87+16], %r105;
	add.s32 	%r106, %r102, %r2;
	mul.wide.u32 	%rd35, %r106, 4;
	add.s64 	%rd36, %rd2, %rd35;
	ld.global.u32 	%r107, [%rd36+8];
	add.s32 	%r108, %r104, %r95;
	st.shared.u32 	[%r108], %r107;
	ld.global.u32 	%r109, [%rd28+20];
	st.shared.u32 	[%r87+20], %r109;
	add.s32 	%r110, %r106, %r2;
	mul.wide.u32 	%rd37, %r110, 4;
	add.s64 	%rd38, %rd2, %rd37;
	ld.global.u32 	%r111, [%rd38+8];
	add.s32 	%r112, %r108, %r95;
	st.shared.u32 	[%r112], %r111;
	ld.global.u32 	%r113, [%rd28+24];
	st.shared.u32 	[%r87+24], %r113;
	add.s32 	%r114, %r110, %r2;
	mul.wide.u32 	%rd39, %r114, 4;
	add.s64 	%rd40, %rd2, %rd39;
	ld.global.u32 	%r115, [%rd40+8];
	add.s32 	%r116, %r112, %r95;
	st.shared.u32 	[%r116], %r115;
	ld.global.u32 	%r117, [%rd28+28];
	st.shared.u32 	[%r87+28], %r117;
	add.s32 	%r118, %r114, %r2;
	mul.wide.u32 	%rd41, %r118, 4;
	add.s64 	%rd42, %rd2, %rd41;
	ld.global.u32 	%r119, [%rd42+8];
	add.s32 	%r120, %r116, %r95;
	st.shared.u32 	[%r120], %r119;
	add.s32 	%r417, %r417, 8;
	add.s32 	%r121, %r417, %r5;
	setp.ne.s32 	%p4, %r121, %r9;
	@%p4 bra 	$L__BB0_5;
$L__BB0_6:
	and.b32  	%r122, %r6, 7;
	setp.eq.s32 	%p5, %r122, 0;
	@%p5 bra 	$L__BB0_14;
	not.b16 	%rs8, %rs16;
	add.s16 	%rs10, %rs8, %rs9;
	cvt.u32.u16 	%r123, %rs10;
	and.b32  	%r13, %r123, 7;
	add.s32 	%r124, %r13, -1;
	setp.lt.u32 	%p6, %r124, 3;
	@%p6 bra 	$L__BB0_9;
	add.s32 	%r125, %r417, %r8;
	mul.wide.u32 	%rd43, %r125, 4;
	add.s64 	%rd44, %rd2, %rd43;
	ld.global.u32 	%r126, [%rd44+8];
	shl.b32 	%r127, %r125, 2;
	mov.u32 	%r128, graph;
	add.s32 	%r129, %r128, %r127;
	st.shared.u32 	[%r129], %r126;
	mad.lo.s32 	%r130, %r417, %r2, %r4;
	mul.wide.u32 	%rd45, %r130, 4;
	add.s64 	%rd46, %rd2, %rd45;
	ld.global.u32 	%r131, [%rd46+8];
	shl.b32 	%r132, %r130, 2;
	add.s32 	%r133, %r128, %r132;
	st.shared.u32 	[%r133], %r131;
	cvt.u64.u32 	%rd47, %r8;
	cvt.u64.u32 	%rd48, %r417;
	add.s64 	%rd49, %rd48, %rd47;
	shl.b64 	%rd50, %rd49, 2;
	add.s64 	%rd51, %rd3, %rd50;
	ld.global.u32 	%r134, [%rd51+4];
	st.shared.u32 	[%r129+4], %r134;
	add.s32 	%r135, %r130, %r2;
	mul.wide.u32 	%rd52, %r135, 4;
	add.s64 	%rd53, %rd2, %rd52;
	ld.global.u32 	%r136, [%rd53+8];
	shl.b32 	%r137, %r2, 2;
	add.s32 	%r138, %r133, %r137;
	st.shared.u32 	[%r138], %r136;
	ld.global.u32 	%r139, [%rd51+8];
	st.shared.u32 	[%r129+8], %r139;
	add.s32 	%r140, %r135, %r2;
	mul.wide.u32 	%rd54, %r140, 4;
	add.s64 	%rd55, %rd2, %rd54;
	ld.global.u32 	%r141, [%rd55+8];
	add.s32 	%r142, %r138, %r137;
	st.shared.u32 	[%r142], %r141;
	ld.global.u32 	%r143, [%rd51+12];
	st.shared.u32 	[%r129+12], %r143;
	add.s32 	%r144, %r140, %r2;
	mul.wide.u32 	%rd56, %r144, 4;
	add.s64 	%rd57, %rd2, %rd56;
	ld.global.u32 	%r145, [%rd57+8];
	add.s32 	%r146, %r142, %r137;
	st.shared.u32 	[%r146], %r145;
	add.s32 	%r417, %r417, 4;
$L__BB0_9:
	and.b32  	%r147, %r13, 3;
	setp.eq.s32 	%p7, %r147, 0;
	@%p7 bra 	$L__BB0_14;
	xor.b16  	%rs11, %rs15, 3;
	cvt.u16.u32 	%rs12, %r2;
	add.s16 	%rs3, %rs11, %rs12;
	and.b16  	%rs13, %rs3, 3;
	setp.eq.s16 	%p8, %rs13, 1;
	@%p8 bra 	$L__BB0_12;
	add.s32 	%r148, %r417, %r8;
	mul.wide.u32 	%rd58, %r148, 4;
	add.s64 	%rd59, %rd2, %rd58;
	ld.global.u32 	%r149, [%rd59+8];
	shl.b32 	%r150, %r148, 2;
	mov.u32 	%r151, graph;
	add.s32 	%r152, %r151, %r150;
	st.shared.u32 	[%r152], %r149;
	mad.lo.s32 	%r153, %r417, %r2, %r4;
	mul.wide.u32 	%rd60, %r153, 4;
	add.s64 	%rd61, %rd2, %rd60;
	ld.global.u32 	%r154, [%rd61+8];
	shl.b32 	%r155, %r153, 2;
	add.s32 	%r156, %r151, %r155;
	st.shared.u32 	[%r156], %r154;
	cvt.u64.u32 	%rd62, %r8;
	cvt.u64.u32 	%rd63, %r417;
	add.s64 	%rd64, %rd63, %rd62;
	shl.b64 	%rd65, %rd64, 2;
	add.s64 	%rd66, %rd3, %rd65;
	ld.global.u32 	%r157, [%rd66+4];
	st.shared.u32 	[%r152+4], %r157;
	add.s32 	%r158, %r153, %r2;
	mul.wide.u32 	%rd67, %r158, 4;
	add.s64 	%rd68, %rd2, %rd67;
	ld.global.u32 	%r159, [%rd68+8];
	shl.b32 	%r160, %r2, 2;
	add.s32 	%r161, %r156, %r160;
	st.shared.u32 	[%r161], %r159;
	add.s32 	%r417, %r417, 2;
$L__BB0_12:
	and.b16  	%rs14, %rs3, 1;
	setp.eq.b16 	%p9, %rs14, 1;
	not.pred 	%p10, %p9;
	@%p10 bra 	$L__BB0_14;
	add.s32 	%r162, %r417, %r8;
	mul.wide.u32 	%rd69, %r162, 4;
	add.s64 	%rd70, %rd2, %rd69;
	ld.global.u32 	%r163, [%rd70+8];
	shl.b32 	%r164, %r162, 2;
	mov.u32 	%r165, graph;
	add.s32 	%r166, %r165, %r164;
	st.shared.u32 	[%r166], %r163;
	mad.lo.s32 	%r167, %r417, %r2, %r4;
	mul.wide.u32 	%rd71, %r167, 4;
	add.s64 	%rd72, %rd2, %rd71;
	ld.global.u32 	%r168, [%rd72+8];
	shl.b32 	%r169, %r167, 2;
	add.s32 	%r170, %r165, %r169;
	st.shared.u32 	[%r170], %r168;
$L__BB0_14:
	setp.ne.s32 	%p11, %r415, %r2;
	add.s16 	%rs16, %rs16, 1;
	add.s16 	%rs15, %rs15, 1;
	@%p11 bra 	$L__BB0_2;
$L__BB0_15:
	bar.sync 	0;
	setp.ge.s32 	%p12, %r1, %r3;
	@%p12 bra 	$L__BB0_65;
	mul.wide.s32 	%rd73, %r1, 2392;
	add.s64 	%rd4, %rd1, %rd73;
	mov.b32 	%r171, 0;
	st.global.u32 	[%rd4], %r171;
	mov.b32 	%r172, -1;
	st.global.u32 	[%rd4+8], %r172;
	add.s32 	%r18, %r2, -4;
	st.global.u32 	[%rd4+4], %r18;
	ld.global.u32 	%r19, [%rd2];
	shl.b32 	%r173, %r1, 2;
	mul.wide.s32 	%rd74, %r173, 4;
	add.s64 	%rd5, %rd2, %rd74;
	ld.global.u32 	%r20, [%rd5+28908];
	ld.global.u32 	%r21, [%rd5+28912];
	ld.global.u32 	%r22, [%rd5+28916];
	ld.global.u32 	%r23, [%rd5+28920];
	setp.lt.s32 	%p13, %r19, 1;
	@%p13 bra 	$L__BB0_45;
	add.s64 	%rd6, %rd4, 2052;
	and.b32  	%r24, %r19, 3;
	setp.lt.u32 	%p14, %r19, 4;
	mov.b32 	%r422, 0;
	@%p14 bra 	$L__BB0_32;
	and.b32  	%r422, %r19, 2147483644;
	mov.b32 	%r420, 0;
$L__BB0_19:
	.pragma "nounroll";
	setp.ne.s32 	%p15, %r420, %r20;
	setp.ne.s32 	%p16, %r420, %r21;
	and.pred  	%p17, %p15, %p16;
	setp.ne.s32 	%p18, %r420, %r22;
	and.pred  	%p19, %p17, %p18;
	setp.ne.s32 	%p20, %r420, %r23;
	mul.wide.u32 	%rd75, %r420, 4;
	add.s64 	%rd7, %rd6, %rd75;
	and.pred  	%p21, %p19, %p20;
	@%p21 bra 	$L__BB0_21;
	mov.b32 	%r176, -1;
	st.global.u32 	[%rd7], %r176;
	bra.uni 	$L__BB0_22;
$L__BB0_21:
	st.global.u32 	[%rd7], %r420;
$L__BB0_22:
	add.s32 	%r27, %r420, 1;
	setp.eq.s32 	%p22, %r27, %r20;
	setp.eq.s32 	%p23, %r27, %r21;
	or.pred  	%p24, %p22, %p23;
	setp.eq.s32 	%p25, %r27, %r22;
	or.pred  	%p26, %p24, %p25;
	setp.eq.s32 	%p27, %r27, %r23;
	or.pred  	%p28, %p26, %p27;
	@%p28 bra 	$L__BB0_24;
	st.global.u32 	[%rd7+4], %r27;
	bra.uni 	$L__BB0_25;
$L__BB0_24:
	mov.b32 	%r177, -1;
	st.global.u32 	[%rd7+4], %r177;
$L__BB0_25:
	add.s32 	%r28, %r420, 2;
	setp.eq.s32 	%p29, %r28, %r20;
	setp.eq.s32 	%p30, %r28, %r21;
	or.pred  	%p31, %p29, %p30;
	setp.eq.s32 	%p32, %r28, %r22;
	or.pred  	%p33, %p31, %p32;
	setp.eq.s32 	%p34, %r28, %r23;
	or.pred  	%p35, %p33, %p34;
	@%p35 bra 	$L__BB0_27;
	st.global.u32 	[%rd7+8], %r28;
	bra.uni 	$L__BB0_28;
$L__BB0_27:
	mov.b32 	%r178, -1;
	st.global.u32 	[%rd7+8], %r178;
$L__BB0_28:
	add.s32 	%r29, %r420, 3;
	setp.eq.s32 	%p36, %r29, %r20;
	setp.eq.s32 	%p37, %r29, %r21;
	or.pred  	%p38, %p36, %p37;
	setp.eq.s32 	%p39, %r29, %r22;
	or.pred  	%p40, %p38, %p39;
	setp.eq.s32 	%p41, %r29, %r23;
	or.pred  	%p42, %p40, %p41;
	@%p42 bra 	$L__BB0_30;
	st.global.u32 	[%rd7+12], %r29;
	bra.uni 	$L__BB0_31;
$L__BB0_30:
	mov.b32 	%r179, -1;
	st.global.u32 	[%rd7+12], %r179;
$L__BB0_31:
	add.s32 	%r420, %r420, 4;
	setp.ne.s32 	%p43, %r420, %r422;
	@%p43 bra 	$L__BB0_19;
$L__BB0_32:
	setp.eq.s32 	%p44, %r24, 0;
	@%p44 bra 	$L__BB0_45;
	setp.eq.s32 	%p45, %r24, 1;
	@%p45 bra 	$L__BB0_41;
	setp.eq.s32 	%p46, %r422, %r20;
	setp.eq.s32 	%p47, %r422, %r21;
	or.pred  	%p48, %p46, %p47;
	setp.eq.s32 	%p49, %r422, %r22;
	or.pred  	%p50, %p48, %p49;
	setp.eq.s32 	%p51, %r422, %r23;
	or.pred  	%p52, %p50, %p51;
	mul.wide.u32 	%rd76, %r422, 4;
	add.s64 	%rd8, %rd6, %rd76;
	@%p52 bra 	$L__BB0_36;
	st.global.u32 	[%rd8], %r422;
	bra.uni 	$L__BB0_37;
$L__BB0_36:
	mov.b32 	%r181, -1;
	st.global.u32 	[%rd8], %r181;
$L__BB0_37:
	add.s32 	%r32, %r422, 1;
	setp.eq.s32 	%p53, %r32, %r20;
	setp.eq.s32 	%p54, %r32, %r21;
	or.pred  	%p55, %p53, %p54;
	setp.eq.s32 	%p56, %r32, %r22;
	or.pred  	%p57, %p55, %p56;
	setp.eq.s32 	%p58, %r32, %r23;
	or.pred  	%p59, %p57, %p58;
	@%p59 bra 	$L__BB0_39;
	st.global.u32 	[%rd8+4], %r32;
	bra.uni 	$L__BB0_40;
$L__BB0_39:
	mov.b32 	%r183, -1;
	st.global.u32 	[%rd8+4], %r183;
$L__BB0_40:
	add.s32 	%r422, %r422, 2;
$L__BB0_41:
	and.b32  	%r184, %r19, 1;
	setp.eq.b32 	%p60, %r184, 1;
	not.pred 	%p61, %p60;
	@%p61 bra 	$L__BB0_45;
	setp.eq.s32 	%p62, %r422, %r20;
	setp.eq.s32 	%p63, %r422, %r21;
	or.pred  	%p64, %p62, %p63;
	setp.eq.s32 	%p65, %r422, %r22;
	or.pred  	%p66, %p64, %p65;
	setp.eq.s32 	%p67, %r422, %r23;
	or.pred  	%p68, %p66, %p67;
	@%p68 bra 	$L__BB0_44;
	mul.wide.u32 	%rd77, %r422, 4;
	add.s64 	%rd78, %rd6, %rd77;
	st.global.u32 	[%rd78], %r422;
	bra.uni 	$L__BB0_45;
$L__BB0_44:
	mul.wide.u32 	%rd79, %r422, 4;
	add.s64 	%rd80, %rd6, %rd79;
	mov.b32 	%r185, -1;
	st.global.u32 	[%rd80], %r185;
$L__BB0_45:
	ld.global.u32 	%r186, [%rd2];
	ld.global.u32 	%r187, [%rd5+28908];
	ld.global.u32 	%r188, [%rd5+28912];
	ld.global.u32 	%r189, [%rd5+28916];
	ld.global.u32 	%r190, [%rd5+28920];
	add.s64 	%rd9, %rd4, 12;
	st.global.u32 	[%rd4+12], %r187;
	st.global.u32 	[%rd4+16], %r188;
	st.global.u32 	[%rd4+20], %r189;
	mul.lo.s32 	%r191, %r187, %r186;
	add.s32 	%r192, %r191, %r188;
	shl.b32 	%r193, %r192, 2;
	mov.u32 	%r194, graph;
	add.s32 	%r195, %r194, %r193;
	ld.shared.u32 	%r196, [%r195];
	add.s32 	%r197, %r189, %r191;
	shl.b32 	%r198, %r197, 2;
	add.s32 	%r199, %r194, %r198;
	ld.shared.u32 	%r200, [%r199];
	mul.lo.s32 	%r201, %r188, %r186;
	add.s32 	%r202, %r201, %r189;
	shl.b32 	%r203, %r202, 2;
	add.s32 	%r204, %r194, %r203;
	ld.shared.u32 	%r205, [%r204];
	st.global.u32 	[%rd4+24], %r187;
	st.global.u32 	[%rd4+28], %r188;
	st.global.u32 	[%rd4+32], %r190;
	st.global.u32 	[%rd4+36], %r187;
	st.global.u32 	[%rd4+40], %r189;
	st.global.u32 	[%rd4+44], %r190;
	st.global.u32 	[%rd4+48], %r188;
	st.global.u32 	[%rd4+52], %r189;
	mov.b32 	%r206, 4;
	st.global.u32 	[%rd4], %r206;
	st.global.u32 	[%rd4+56], %r190;
	add.s32 	%r207, %r190, %r191;
	shl.b32 	%r208, %r207, 2;
	add.s32 	%r209, %r194, %r208;
	ld.shared.u32 	%r210, [%r209];
	add.s32 	%r211, %r190, %r201;
	shl.b32 	%r212, %r211, 2;
	add.s32 	%r213, %r194, %r212;
	ld.shared.u32 	%r214, [%r213];
	mad.lo.s32 	%r215, %r189, %r186, %r190;
	shl.b32 	%r216, %r215, 2;
	add.s32 	%r217, %r194, %r216;
	ld.shared.u32 	%r218, [%r217];
	add.s32 	%r219, %r200, %r196;
	add.s32 	%r220, %r219, %r205;
	add.s32 	%r221, %r220, %r210;
	add.s32 	%r222, %r221, %r214;
	add.s32 	%r223, %r222, %r218;
	st.global.u32 	[%rd4+8], %r223;
	setp.eq.s32 	%p69, %r18, 0;
	@%p69 bra 	$L__BB0_62;
	add.s64 	%rd10, %rd4, 2052;
	add.s64 	%rd82, %rd73, %rd1;
	add.s64 	%rd11, %rd82, 28;
$L__BB0_47:
	ld.global.u32 	%r35, [%rd2];
	setp.lt.s32 	%p70, %r35, 1;
	mov.b32 	%r447, -1;
	mov.b64 	%rd109, -3;
	@%p70 bra 	$L__BB0_61;
	mov.b32 	%r447, -1;
	mov.b32 	%r423, 0;
	mov.u32 	%r446, %r447;
	mov.u32 	%r445, %r447;
$L__BB0_49:
	mul.wide.u32 	%rd84, %r423, 4;
	add.s64 	%rd85, %rd10, %rd84;
	ld.global.u32 	%r227, [%rd85];
	setp.eq.s32 	%p71, %r227, -1;
	@%p71 bra 	$L__BB0_59;
	ld.global.u32 	%r40, [%rd4];
	setp.lt.s32 	%p72, %r40, 1;
	@%p72 bra 	$L__BB0_59;
	and.b32  	%r41, %r40, 3;
	setp.lt.u32 	%p73, %r40, 4;
	mov.b32 	%r441, 0;
	@%p73 bra 	$L__BB0_54;
	and.b32  	%r441, %r40, 2147483644;
	mov.b32 	%r427, 0;
	mov.u64 	%rd108, %rd11;
$L__BB0_53:
	.pragma "nounroll";
	ld.global.u32 	%r231, [%rd108+-16];
	ld.global.u32 	%r232, [%rd108+-12];
	ld.global.u32 	%r233, [%rd108+-8];
	mad.lo.s32 	%r234, %r231, %r35, %r423;
	shl.b32 	%r235, %r234, 2;
	add.s32 	%r237, %r194, %r235;
	ld.shared.u32 	%r238, [%r237];
	mad.lo.s32 	%r239, %r232, %r35, %r423;
	shl.b32 	%r240, %r239, 2;
	add.s32 	%r241, %r194, %r240;
	ld.shared.u32 	%r242, [%r241];
	add.s32 	%r243, %r242, %r238;
	mad.lo.s32 	%r244, %r233, %r35, %r423;
	shl.b32 	%r245, %r244, 2;
	add.s32 	%r246, %r194, %r245;
	ld.shared.u32 	%r247, [%r246];
	add.s32 	%r248, %r243, %r247;
	setp.gt.s32 	%p74, %r248, %r446;
	selp.b32 	%r249, %r427, %r445, %p74;
	max.s32 	%r250, %r248, %r446;
	ld.global.u32 	%r251, [%rd108+-4];
	ld.global.u32 	%r252, [%rd108];
	ld.global.u32 	%r253, [%rd108+4];
	mad.lo.s32 	%r254, %r251, %r35, %r423;
	shl.b32 	%r255, %r254, 2;
	add.s32 	%r256, %r194, %r255;
	ld.shared.u32 	%r257, [%r256];
	mad.lo.s32 	%r258, %r252, %r35, %r423;
	shl.b32 	%r259, %r258, 2;
	add.s32 	%r260, %r194, %r259;
	ld.shared.u32 	%r261, [%r260];
	add.s32 	%r262, %r261, %r257;
	mad.lo.s32 	%r263, %r253, %r35, %r423;
	shl.b32 	%r264, %r263, 2;
	add.s32 	%r265, %r194, %r264;
	ld.shared.u32 	%r266, [%r265];
	add.s32 	%r267, %r262, %r266;
	setp.gt.s32 	%p75, %r267, %r250;
	add.s32 	%r268, %r427, 1;
	selp.b32 	%r269, %r268, %r249, %p75;
	max.s32 	%r270, %r267, %r250;
	or.pred  	%p76, %p74, %p75;
	ld.global.u32 	%r271, [%rd108+8];
	ld.global.u32 	%r272, [%rd108+12];
	ld.global.u32 	%r273, [%rd108+16];
	mad.lo.s32 	%r274, %r271, %r35, %r423;
	shl.b32 	%r275, %r274, 2;
	add.s32 	%r276, %r194, %r275;
	ld.shared.u32 	%r277, [%r276];
	mad.lo.s32 	%r278, %r272, %r35, %r423;
	shl.b32 	%r279, %r278, 2;
	add.s32 	%r280, %r194, %r279;
	ld.shared.u32 	%r281, [%r280];
	add.s32 	%r282, %r281, %r277;
	mad.lo.s32 	%r283, %r273, %r35, %r423;
	shl.b32 	%r284, %r283, 2;
	add.s32 	%r285, %r194, %r284;
	ld.shared.u32 	%r286, [%r285];
	add.s32 	%r287, %r282, %r286;
	setp.gt.s32 	%p78, %r287, %r270;
	add.s32 	%r288, %r427, 2;
	selp.b32 	%r289, %r288, %r269, %p78;
	max.s32 	%r290, %r287, %r270;
	ld.global.u32 	%r291, [%rd108+20];
	ld.global.u32 	%r292, [%rd108+24];
	ld.global.u32 	%r293, [%rd108+28];
	mad.lo.s32 	%r294, %r291, %r35, %r423;
	shl.b32 	%r295, %r294, 2;
	add.s32 	%r296, %r194, %r295;
	ld.shared.u32 	%r297, [%r296];
	mad.lo.s32 	%r298, %r292, %r35, %r423;
	shl.b32 	%r299, %r298, 2;
	add.s32 	%r300, %r194, %r299;
	ld.shared.u32 	%r301, [%r300];
	add.s32 	%r302, %r301, %r297;
	mad.lo.s32 	%r303, %r293, %r35, %r423;
	shl.b32 	%r304, %r303, 2;
	add.s32 	%r305, %r194, %r304;
	ld.shared.u32 	%r306, [%r305];
	add.s32 	%r307, %r302, %r306;
	setp.gt.s32 	%p79, %r307, %r290;
	add.s32 	%r308, %r427, 3;
	selp.b32 	%r445, %r308, %r289, %p79;
	max.s32 	%r446, %r307, %r290;
	selp.b32 	%r309, %r423, %r447, %p76;
	selp.b32 	%r310, %r423, %r309, %p79;
	selp.b32 	%r447, %r423, %r310, %p78;
	add.s64 	%rd108, %rd108, 48;
	add.s32 	%r427, %r427, 4;
	setp.ne.s32 	%p80, %r427, %r441;
	@%p80 bra 	$L__BB0_53;
$L__BB0_54:
	setp.eq.s32 	%p81, %r41, 0;
	@%p81 bra 	$L__BB0_59;
	setp.eq.s32 	%p82, %r41, 1;
	@%p82 bra 	$L__BB0_57;
	mul.lo.s32 	%r312, %r441, 3;
	mul.wide.u32 	%rd86, %r312, 4;
	add.s64 	%rd87, %rd9, %rd86;
	ld.global.u32 	%r313, [%rd87];
	ld.global.u32 	%r314, [%rd87+4];
	ld.global.u32 	%r315, [%rd87+8];
	mad.lo.s32 	%r316, %r313, %r35, %r423;
	shl.b32 	%r317, %r316, 2;
	add.s32 	%r319, %r194, %r317;
	ld.shared.u32 	%r320, [%r319];
	mad.lo.s32 	%r321, %r314, %r35, %r423;
	shl.b32 	%r322, %r321, 2;
	add.s32 	%r323, %r194, %r322;
	ld.shared.u32 	%r324, [%r323];
	add.s32 	%r325, %r324, %r320;
	mad.lo.s32 	%r326, %r315, %r35, %r423;
	shl.b32 	%r327, %r326, 2;
	add.s32 	%r328, %r194, %r327;
	ld.shared.u32 	%r329, [%r328];
	add.s32 	%r330, %r325, %r329;
	setp.gt.s32 	%p83, %r330, %r446;
	selp.b32 	%r331, %r441, %r445, %p83;
	max.s32 	%r332, %r330, %r446;
	add.s32 	%r333, %r441, 1;
	ld.global.u32 	%r334, [%rd87+12];
	ld.global.u32 	%r335, [%rd87+16];
	ld.global.u32 	%r336, [%rd87+20];
	mad.lo.s32 	%r337, %r334, %r35, %r423;
	shl.b32 	%r338, %r337, 2;
	add.s32 	%r339, %r194, %r338;
	ld.shared.u32 	%r340, [%r339];
	mad.lo.s32 	%r341, %r335, %r35, %r423;
	shl.b32 	%r342, %r341, 2;
	add.s32 	%r343, %r194, %r342;
	ld.shared.u32 	%r344, [%r343];
	add.s32 	%r345, %r344, %r340;
	mad.lo.s32 	%r346, %r336, %r35, %r423;
	shl.b32 	%r347, %r346, 2;
	add.s32 	%r348, %r194, %r347;
	ld.shared.u32 	%r349, [%r348];
	add.s32 	%r350, %r345, %r349;
	setp.gt.s32 	%p84, %r350, %r332;
	selp.b32 	%r445, %r333, %r331, %p84;
	max.s32 	%r446, %r350, %r332;
	selp.b32 	%r351, %r423, %r447, %p84;
	selp.b32 	%r447, %r423, %r351, %p83;
	add.s32 	%r441, %r441, 2;
$L__BB0_57:
	and.b32  	%r352, %r40, 1;
	setp.eq.b32 	%p85, %r352, 1;
	not.pred 	%p86, %p85;
	@%p86 bra 	$L__BB0_59;
	mul.lo.s32 	%r353, %r441, 3;
	mul.wide.u32 	%rd88, %r353, 4;
	add.s64 	%rd89, %rd9, %rd88;
	ld.global.u32 	%r354, [%rd89];
	ld.global.u32 	%r355, [%rd89+4];
	ld.global.u32 	%r356, [%rd89+8];
	mad.lo.s32 	%r357, %r354, %r35, %r423;
	shl.b32 	%r358, %r357, 2;
	add.s32 	%r360, %r194, %r358;
	ld.shared.u32 	%r361, [%r360];
	mad.lo.s32 	%r362, %r355, %r35, %r423;
	shl.b32 	%r363, %r362, 2;
	add.s32 	%r364, %r194, %r363;
	ld.shared.u32 	%r365, [%r364];
	add.s32 	%r366, %r365, %r361;
	mad.lo.s32 	%r367, %r356, %r35, %r423;
	shl.b32 	%r368, %r367, 2;
	add.s32 	%r369, %r194, %r368;
	ld.shared.u32 	%r370, [%r369];
	add.s32 	%r371, %r366, %r370;
	setp.gt.s32 	%p87, %r371, %r446;
	selp.b32 	%r445, %r441, %r445, %p87;
	max.s32 	%r446, %r371, %r446;
	selp.b32 	%r447, %r423, %r447, %p87;
$L__BB0_59:
	add.s32 	%r423, %r423, 1;
	setp.ne.s32 	%p88, %r423, %r35;
	@%p88 bra 	$L__BB0_49;
	mul.lo.s32 	%r372, %r445, 3;
	cvt.s64.s32 	%rd109, %r372;
$L__BB0_61:
	mul.wide.s32 	%rd90, %r447, 4;
	add.s64 	%rd91, %rd10, %rd90;
	mov.b32 	%r373, -1;
	st.global.u32 	[%rd91], %r373;
	shl.b64 	%rd92, %rd109, 2;
	add.s64 	%rd93, %rd9, %rd92;
	ld.global.u32 	%r374, [%rd93];
	ld.global.u32 	%r375, [%rd93+4];
	ld.global.u32 	%r376, [%rd93+8];
	st.global.u32 	[%rd93], %r447;
	st.global.u32 	[%rd93+4], %r374;
	st.global.u32 	[%rd93+8], %r375;
	ld.global.u32 	%r377, [%rd4];
	mul.lo.s32 	%r378, %r377, 3;
	mul.wide.s32 	%rd94, %r378, 4;
	add.s64 	%rd95, %rd9, %rd94;
	st.global.u32 	[%rd95], %r447;
	ld.global.u32 	%r379, [%rd4];
	mul.lo.s32 	%r380, %r379, 3;
	mul.wide.s32 	%rd96, %r380, 4;
	add.s64 	%rd97, %rd9, %rd96;
	st.global.u32 	[%rd97+4], %r374;
	ld.global.u32 	%r381, [%rd4];
	add.s32 	%r382, %r381, 1;
	st.global.u32 	[%rd4], %r382;
	mul.lo.s32 	%r383, %r381, 3;
	mul.wide.s32 	%rd98, %r383, 4;
	add.s64 	%rd99, %rd9, %rd98;
	st.global.u32 	[%rd99+8], %r376;
	ld.global.u32 	%r384, [%rd4];
	mul.lo.s32 	%r385, %r384, 3;
	mul.wide.s32 	%rd100, %r385, 4;
	add.s64 	%rd101, %rd9, %rd100;
	st.global.u32 	[%rd101], %r447;
	ld.global.u32 	%r386, [%rd4];
	mul.lo.s32 	%r387, %r386, 3;
	mul.wide.s32 	%rd102, %r387, 4;
	add.s64 	%rd103, %rd9, %rd102;
	st.global.u32 	[%rd103+4], %r375;
	ld.global.u32 	%r388, [%rd4];
	add.s32 	%r389, %r388, 1;
	st.global.u32 	[%rd4], %r389;
	mul.lo.s32 	%r390, %r388, 3;
	mul.wide.s32 	%rd104, %r390, 4;
	add.s64 	%rd105, %rd9, %rd104;
	st.global.u32 	[%rd105+8], %r376;
	ld.global.u32 	%r391, [%rd2];
	mad.lo.s32 	%r392, %r391, %r374, %r447;
	shl.b32 	%r393, %r392, 2;
	add.s32 	%r395, %r194, %r393;
	ld.shared.u32 	%r396, [%r395];
	mad.lo.s32 	%r397, %r391, %r375, %r447;
	shl.b32 	%r398, %r397, 2;
	add.s32 	%r399, %r194, %r398;
	ld.shared.u32 	%r400, [%r399];
	add.s32 	%r401, %r400, %r396;
	mad.lo.s32 	%r402, %r391, %r376, %r447;
	shl.b32 	%r403, %r402, 2;
	add.s32 	%r404, %r194, %r403;
	ld.shared.u32 	%r405, [%r404];
	add.s32 	%r406, %r401, %r405;
	ld.global.u32 	%r407, [%rd4+8];
	add.s32 	%r408, %r406, %r407;
	st.global.u32 	[%rd4+8], %r408;
	ld.global.u32 	%r409, [%rd4+4];
	add.s32 	%r410, %r409, -1;
	st.global.u32 	[%rd4+4], %r410;
	setp.ne.s32 	%p89, %r410, 0;
	@%p89 bra 	$L__BB0_47;
$L__BB0_62:
	cvta.to.global.u64 	%rd106, %rd16;
	bar.sync 	0;
	ld.global.u32 	%r411, [%rd4+8];
	atom.global.max.s32 	%r412, [%rd106], %r411;
	ld.global.u32 	%r413, [%rd4+8];
	ld.global.u32 	%r414, [%rd106];
	setp.ne.s32 	%p90, %r413, %r414;
	@%p90 bra 	$L__BB0_64;
	cvta.to.global.u64 	%rd107, %rd17;
	st.global.u32 	[%rd107], %r1;
$L__BB0_64:
	bar.sync 	0;
$L__BB0_65:
	ret;

}


// ===== COMPILED SASS (sm_100) =====

	.target	sm_100

	.elftype	@"ET_EXEC"


//--------------------- .note.nv.tkinfo           --------------------------
	.section	.note.nv.tkinfo,"",@"SHT_NOTE"
	.sectionflags	@"SHF_NOTE_NV_TKINFO"
	.tkinfo
        /*0018*/ 	.word	0x00000002
        /*0030*/ 	.string	""
        /*0030*/ 	.string	"ptxas"
        /*0030*/ 	.string	"Cuda compilation tools, release 13.0, V13.0.88"
        /*0030*/ 	.string	"Build cuda_13.0.r13.0/compiler.36424714_0"
        /*0030*/ 	.string	"-arch sm_100 -m 64 "



//--------------------- .note.nv.cuinfo           --------------------------
	.section	.note.nv.cuinfo,"",@"SHT_NOTE"
	.sectionflags	@"SHF_NOTE_NV_CUINFO"
        /*0018*/ 	.short	0x0002
        /*001a*/ 	.short	0x0064
        /*001c*/ 	.short	0x0082
	.zero		2


//--------------------- .nv.info                  --------------------------
	.section	.nv.info,"",@"SHT_CUDA_INFO"
	.align	4


	//----- nvinfo : EIATTR_REGCOUNT
	.align		4
        /*0000*/ 	.byte	0x04, 0x2f
        /*0002*/ 	.short	(.L_1 - .L_0)
	.align		4
.L_0:
        /*0004*/ 	.word	index@(_Z12tmfgParallelP4NodeP6ParamsPiS3_)
        /*0008*/ 	.word	0x00000020


	//----- nvinfo : EIATTR_FRAME_SIZE
	.align		4
.L_1:
        /*000c*/ 	.byte	0x04, 0x11
        /*000e*/ 	.short	(.L_3 - .L_2)
	.align		4
.L_2:
        /*0010*/ 	.word	index@(_Z12tmfgParallelP4NodeP6ParamsPiS3_)
        /*0014*/ 	.word	0x00000000


	//----- nvinfo : EIATTR_MIN_STACK_SIZE
	.align		4
.L_3:
        /*0018*/ 	.byte	0x04, 0x12
        /*001a*/ 	.short	(.L_5 - .L_4)
	.align		4
.L_4:
        /*001c*/ 	.word	index@(_Z12tmfgParallelP4NodeP6ParamsPiS3_)
        /*0020*/ 	.word	0x00000000
.L_5:


//--------------------- .nv.compat                --------------------------
	.section	.nv.compat,"",@"SHT_CUDA_COMPAT_INFO"
	.align	4
        /*0000*/ 	.byte	0x02, 0x09, 0x00, 0x00, 0x02, 0x02, 0x01, 0x00, 0x02, 0x05, 0x05, 0x00, 0x03, 0x07, 0x01, 0x01
        /*0010*/ 	.byte	0x02, 0x03, 0x00, 0x00, 0x02, 0x06, 0x01, 0x00, 0x04, 0x0b, 0x08, 0x00, 0x09, 0x00, 0x00, 0x00
        /*0020*/ 	.byte	0x00, 0x00, 0x00, 0x00


//--------------------- .nv.info._Z12tmfgParallelP4NodeP6ParamsPiS3_ --------------------------
	.section	.nv.info._Z12tmfgParallelP4NodeP6ParamsPiS3_,"",@"SHT_CUDA_INFO"
	.sectionflags	@""
	.align	4


	//----- nvinfo : EIATTR_CUDA_API_VERSION
	.align		4
        /*0000*/ 	.byte	0x04, 0x37
        /*0002*/ 	.short	(.L_7 - .L_6)
.L_6:
        /*0004*/ 	.word	0x00000082


	//----- nvinfo : EIATTR_KPARAM_INFO
	.align		4
.L_7:
        /*0008*/ 	.byte	0x04, 0x17
        /*000a*/ 	.short	(.L_9 - .L_8)
.L_8:
        /*000c*/ 	.word	0x00000000
        /*0010*/ 	.short	0x0003
        /*0012*/ 	.short	0x0018
        /*0014*/ 	.byte	0x00, 0xf5, 0x21, 0x00


	//----- nvinfo : EIATTR_KPARAM_INFO
	.align		4
.L_9:
        /*0018*/ 	.byte	0x04, 0x17
        /*001a*/ 	.short	(.L_11 - .L_10)
.L_10:
        /*001c*/ 	.word	0x00000000
        /*0020*/ 	.short	0x0002
        /*0022*/ 	.short	0x0010
        /*0024*/ 	.byte	0x00, 0xf5, 0x21, 0x00


	//----- nvinfo : EIATTR_KPARAM_INFO
	.align		4
.L_11:
        /*0028*/ 	.byte	0x04, 0x17
        /*002a*/ 	.short	(.L_13 - .L_12)
.L_12:
        /*002c*/ 	.word	0x00000000
        /*0030*/ 	.short	0x0001
        /*0032*/ 	.short	0x0008
        /*0034*/ 	.byte	0x00, 0xf5, 0x21, 0x00


	//----- nvinfo : EIATTR_KPARAM_INFO
	.align		4
.L_13:
        /*0038*/ 	.byte	0x04, 0x17
        /*003a*/ 	.short	(.L_15 - .L_14)
.L_14:
        /*003c*/ 	.word	0x00000000
        /*0040*/ 	.short	0x0000
        /*0042*/ 	.short	0x0000
        /*0044*/ 	.byte	0x00, 0xf5, 0x21, 0x00


	//----- nvinfo : EIATTR_SPARSE_MMA_MASK
	.align		4
.L_15:
        /*0048*/ 	.byte	0x03, 0x50
        /*004a*/ 	.short	0x0000


	//----- nvinfo : EIATTR_MAXREG_COUNT
	.align		4
        /*004c*/ 	.byte	0x03, 0x1b
        /*004e*/ 	.short	0x00ff


	//----- nvinfo : EIATTR_NUM_BARRIERS
	.align		4
        /*0050*/ 	.byte	0x02, 0x4c
        /*0052*/ 	.byte	0x01
	.zero		1


	//----- nvinfo : EIATTR_MERCURY_ISA_VERSION
	.align		4
        /*0054*/ 	.byte	0x03, 0x5f
        /*0056*/ 	.short	0x0101


	//----- nvinfo : EIATTR_INT_WARP_WIDE_INSTR_OFFSETS
	.align		4
        /*0058*/ 	.byte	0x04, 0x31
        /*005a*/ 	.short	(.L_17 - .L_16)


	//   ....[0]....
.L_16:
        /*005c*/ 	.word	0x000024e0


	//   ....[1]....
        /*0060*/ 	.word	0x00002520


	//----- nvinfo : EIATTR_VRC_CTA_INIT_COUNT
	.align		4
.L_17:
        /*0064*/ 	.byte	0x02, 0x4a
	.zero		1
	.zero		1


	//----- nvinfo : EIATTR_EXIT_INSTR_OFFSETS
	.align		4
        /*0068*/ 	.byte	0x04, 0x1c
        /*006a*/ 	.short	(.L_19 - .L_18)


	//   ....[0]....
.L_18:
        /*006c*/ 	.word	0x00000ce0


	//   ....[1]....
        /*0070*/ 	.word	0x000025b0


	//----- nvinfo : EIATTR_CRS_STACK_SIZE
	.align		4
.L_19:
        /*0074*/ 	.byte	0x04, 0x1e
        /*0076*/ 	.short	(.L_21 - .L_20)
.L_20:
        /*0078*/ 	.word	0x00000000


	//----- nvinfo : EIATTR_CBANK_PARAM_SIZE
	.align		4
.L_21:
        /*007c*/ 	.byte	0x03, 0x19
        /*007e*/ 	.short	0x0020


	//----- nvinfo : EIATTR_PARAM_CBANK
	.align		4
        /*0080*/ 	.byte	0x04, 0x0a
        /*0082*/ 	.short	(.L_23 - .L_22)
	.align		4
.L_22:
        /*0084*/ 	.word	index@(.nv.constant0._Z12tmfgParallelP4NodeP6ParamsPiS3_)
        /*0088*/ 	.short	0x0380
        /*008a*/ 	.short	0x0020


	//----- nvinfo : EIATTR_SW_WAR
	.align		4
.L_23:
        /*008c*/ 	.byte	0x04, 0x36
        /*008e*/ 	.short	(.L_25 - .L_24)
.L_24:
        /*0090*/ 	.word	0x00000008
.L_25:


//--------------------- .nv.callgraph             --------------------------
	.section	.nv.callgraph,"",@"SHT_CUDA_CALLGRAPH"
	.align	4
	.sectionentsize	8
	.align		4
        /*0000*/ 	.word	0x00000000
	.align		4
        /*0004*/ 	.word	0xffffffff
	.align		4
        /*0008*/ 	.word	0x00000000
	.align		4
        /*000c*/ 	.word	0xfffffffe
	.align		4
        /*0010*/ 	.word	0x00000000
	.align		4
        /*0014*/ 	.word	0xfffffffd
	.align		4
        /*0018*/ 	.word	0x00000000
	.align		4
        /*001c*/ 	.word	0xfffffffc


//--------------------- .text._Z12tmfgParallelP4NodeP6ParamsPiS3_ --------------------------
	.section	.text._Z12tmfgParallelP4NodeP6ParamsPiS3_,"ax",@progbits
	.align	128
        .global         _Z12tmfgParallelP4NodeP6ParamsPiS3_
        .type           _Z12tmfgParallelP4NodeP6ParamsPiS3_,@function
        .size           _Z12tmfgParallelP4NodeP6ParamsPiS3_,(.L_x_23 - _Z12tmfgParallelP4NodeP6ParamsPiS3_)
        .other          _Z12tmfgParallelP4NodeP6ParamsPiS3_,@"STO_CUDA_ENTRY STV_DEFAULT"
_Z12tmfgParallelP4NodeP6ParamsPiS3_:
.text._Z12tmfgParallelP4NodeP6ParamsPiS3_:
[----:B------:R-:W-:Y:S08]  /*0000*/  LDC R1, c[0x0][0x37c] ;  /* 0x0000df00ff017b82 */ /* 0x000ff00000000800 */
[----:B------:R-:W0:Y:S01]  /*0010*/  LDC.64 R4, c[0x0][0x380] ;  /* 0x0000e000ff047b82 */ /* 0x000e220000000a00 */
[----:B------:R-:W0:Y:S02]  /*0020*/  LDCU.64 UR6, c[0x0][0x358] ;  /* 0x00006b00ff0677ac */ /* 0x000e240008000a00 */
[----:B0-----:R-:W2:Y:S04]  /*0030*/  LDG.E R0, desc[UR6][R4.64] ;  /* 0x0000000604007981 */ /* 0x001ea8000c1e1900 */
[----:B------:R0:W5:Y:S01]  /*0040*/  LDG.E R2, desc[UR6][R4.64+0x4] ;  /* 0x0000040604027981 */ /* 0x000162000c1e1900 */
[----:B------:R-:W1:Y:S01]  /*0050*/  LDCU UR4, c[0x0][0x360] ;  /* 0x00006c00ff0477ac */ /* 0x000e620008000800 */
[----:B------:R-:W1:Y:S01]  /*0060*/  S2R R3, SR_CTAID.X ;  /* 0x0000000000037919 */ /* 0x000e620000002500 */
[----:B------:R-:W1:Y:S02]  /*0070*/  S2R R6, SR_TID.X ;  /* 0x0000000000067919 */ /* 0x000e640000002100 */
[----:B-1----:R-:W-:Y:S01]  /*0080*/  IMAD R3, R3, UR4, R6 ;  /* 0x0000000403037c24 */ /* 0x002fe2000f8e0206 */
[----:B--2---:R-:W-:-:S13]  /*0090*/  ISETP.GE.AND P0, PT, R0, 0x1, PT ;  /* 0x000000010000780c */ /* 0x004fda0003f06270 */
[----:B0-----:R-:W-:Y:S05]  /*00a0*/  @!P0 BRA `(.L_x_0) ;  /* 0x0000000c00048947 */ /* 0x001fea0003800000 */
[----:B------:R-:W0:Y:S01]  /*00b0*/  LDC.64 R6, c[0x0][0x380] ;  /* 0x0000e000ff067b82 */ /* 0x000e220000000a00 */
[----:B------:R-:W-:Y:S01]  /*00c0*/  IMAD.MOV.U32 R5, RZ, RZ, RZ ;  /* 0x000000ffff057224 */ /* 0x000fe200078e00ff */
[----:B------:R-:W-:Y:S02]  /*00d0*/  PRMT R8, RZ, 0x7610, R8 ;  /* 0x00007610ff087816 */ /* 0x000fe40000000008 */
[----:B0-----:R-:W-:Y:S02]  /*00e0*/  IADD3 R4, P0, PT, R6, 0x8, RZ ;  /* 0x0000000806047810 */ /* 0x001fe40007f1e0ff */
[----:B------:R-:W-:-:S03]  /*00f0*/  PRMT R6, RZ, 0x7610, R6 ;  /* 0x00007610ff067816 */ /* 0x000fc60000000006 */
[----:B------:R-:W-:-:S08]  /*0100*/  IMAD.X R7, RZ, RZ, R7, P0 ;  /* 0x000000ffff077224 */ /* 0x000fd000000e0607 */
.L_x_6:
[----:B0-----:R-:W-:Y:S02]  /*0110*/  VIADD R11, R5, 0x1 ;  /* 0x00000001050b7836 */ /* 0x001fe40000000000 */
[----:B-1----:R-:W-:Y:S02]  /*0120*/  IMAD.MOV.U32 R9, RZ, RZ, R5 ;  /* 0x000000ffff097224 */ /* 0x002fe400078e0005 */
[----:B------:R-:W-:Y:S01]  /*0130*/  IMAD.MOV.U32 R5, RZ, RZ, R11 ;  /* 0x000000ffff057224 */ /* 0x000fe200078e000b */
[CC--:B------:R-:W-:Y:S02]  /*0140*/  ISETP.GE.AND P1, PT, R11.reuse, R0.reuse, PT ;  /* 0x000000000b00720c */ /* 0x0c0fe40003f26270 */
[----:B------:R-:W-:-:S11]  /*0150*/  ISETP.NE.AND P0, PT, R11, R0, PT ;  /* 0x000000000b00720c */ /* 0x000fd60003f05270 */
[----:B------:R-:W-:Y:S05]  /*0160*/  @P1 BRA `(.L_x_1) ;  /* 0x0000000800c81947 */ /* 0x000fea0003800000 */
[----:B------:R-:W-:Y:S01]  /*0170*/  IADD3 R10, PT, PT, R0, -0x2, -R9 ;  /* 0xfffffffe000a7810 */ /* 0x000fe20007ffe809 */
[----:B------:R-:W-:Y:S01]  /*0180*/  IMAD.MOV.U32 R23, RZ, RZ, R5 ;  /* 0x000000ffff177224 */ /* 0x000fe200078e0005 */
[-C--:B------:R-:W-:Y:S02]  /*0190*/  LOP3.LUT R11, RZ, R9.reuse, RZ, 0x33, !PT ;  /* 0x00000009ff0b7212 */ /* 0x080fe400078e33ff */
[----:B------:R-:W-:Y:S01]  /*01a0*/  ISETP.GE.U32.AND P2, PT, R10, 0x7, PT ;  /* 0x000000070a00780c */ /* 0x000fe20003f46070 */
[C---:B------:R-:W-:Y:S02]  /*01b0*/  IMAD R10, R0.reuse, R9, RZ ;  /* 0x00000009000a7224 */ /* 0x040fe400078e02ff */
[----:B------:R-:W-:-:S05]  /*01c0*/  IMAD.IADD R21, R0, 0x1, R11 ;  /* 0x0000000100157824 */ /* 0x000fca00078e020b */
[----:B------:R-:W-:-:S05]  /*01d0*/  LOP3.LUT P1, RZ, R21, 0x7, RZ, 0xc0, !PT ;  /* 0x0000000715ff7812 */ /* 0x000fca000782c0ff */
[----:B------:R-:W-:Y:S08]  /*01e0*/  @!P2 BRA `(.L_x_2) ;  /* 0x000000040024a947 */ /* 0x000ff00003800000 */
[----:B------:R-:W0:Y:S01]  /*01f0*/  S2R R13, SR_CgaCtaId ;  /* 0x00000000000d7919 */ /* 0x000e220000008800 */
[----:B------:R-:W-:Y:S01]  /*0200*/  MOV R20, 0x400 ;  /* 0x0000040000147802 */ /* 0x000fe20000000f00 */
[----:B------:R-:W-:Y:S01]  /*0210*/  IMAD.MOV.U32 R23, RZ, RZ, R5 ;  /* 0x000000ffff177224 */ /* 0x000fe200078e0005 */
[----:B------:R-:W-:Y:S02]  /*0220*/  LOP3.LUT R21, R21, 0xfffffff8, RZ, 0xc0, !PT ;  /* 0xfffffff815157812 */ /* 0x000fe400078ec0ff */
[----:B0-----:R-:W-:-:S07]  /*0230*/  LEA R20, R13, R20, 0x18 ;  /* 0x000000140d147211 */ /* 0x001fce00078ec0ff */
.L_x_3:
[----:B0-----:R-:W0:Y:S01]  /*0240*/  LDC.64 R12, c[0x0][0x380] ;  /* 0x0000e000ff0c7b82 */ /* 0x001e220000000a00 */
[C---:B------:R-:W-:Y:S01]  /*0250*/  IMAD.IADD R22, R10.reuse, 0x1, R23 ;  /* 0x000000010a167824 */ /* 0x040fe200078e0217 */
[-C--:B------:R-:W-:Y:S01]  /*0260*/  IADD3 R19, P2, PT, R10, R23.reuse, RZ ;  /* 0x000000170a137210 */ /* 0x080fe20007f5e0ff */
[----:B------:R-:W-:-:S04]  /*0270*/  IMAD R27, R0, R23, R9 ;  /* 0x00000017001b7224 */ /* 0x000fc800078e0209 */
[----:B------:R-:W-:Y:S01]  /*0280*/  IMAD.X R24, RZ, RZ, RZ, P2 ;  /* 0x000000ffff187224 */ /* 0x000fe200010e06ff */
[----:B------:R-:W-:Y:S01]  /*0290*/  LEA R18, P2, R19, R4, 0x2 ;  /* 0x0000000413127211 */ /* 0x000fe200078410ff */
[----:B0-----:R-:W-:-:S04]  /*02a0*/  IMAD.WIDE.U32 R14, R22, 0x4, R12 ;  /* 0x00000004160e7825 */ /* 0x001fc800078e000c */
[----:B------:R-:W-:Y:S01]  /*02b0*/  IMAD.WIDE.U32 R16, R27, 0x4, R12 ;  /* 0x000000041b107825 */ /* 0x000fe200078e000c */
[----:B------:R0:W2:Y:S04]  /*02c0*/  LDG.E R28, desc[UR6][R14.64+0x8] ;  /* 0x000008060e1c7981 */ /* 0x0000a8000c1e1900 */
[----:B------:R-:W3:Y:S01]  /*02d0*/  LDG.E R26, desc[UR6][R16.64+0x8] ;  /* 0x00000806101a7981 */ /* 0x000ee2000c1e1900 */
[----:B------:R-:W-:Y:S02]  /*02e0*/  LEA.HI.X R19, R19, R7, R24, 0x2, P2 ;  /* 0x0000000713137211 */ /* 0x000fe400010f1418 */
[----:B0-----:R-:W-:Y:S01]  /*02f0*/  IADD3 R15, PT, PT, R0, R27, RZ ;  /* 0x0000001b000f7210 */ /* 0x001fe20007ffe0ff */
[----:B------:R-:W-:Y:S02]  /*0300*/  IMAD R22, R22, 0x4, R20 ;  /* 0x0000000416167824 */ /* 0x000fe400078e0214 */
[----:B------:R-:W4:Y:S02]  /*0310*/  LDG.E R29, desc[UR6][R18.64+0x4] ;  /* 0x00000406121d7981 */ /* 0x000f24000c1e1900 */
[----:B------:R-:W-:-:S06]  /*0320*/  IMAD.WIDE.U32 R24, R15, 0x4, R12 ;  /* 0x000000040f187825 */ /* 0x000fcc00078e000c */
[----:B------:R0:W4:Y:S01]  /*0330*/  LDG.E R24, desc[UR6][R24.64+0x8] ;  /* 0x0000080618187981 */ /* 0x000122000c1e1900 */
[----:B------:R-:W-:Y:S02]  /*0340*/  IMAD R27, R27, 0x4, R20 ;  /* 0x000000041b1b7824 */ /* 0x000fe400078e0214 */
[----:B0-----:R-:W-:-:S04]  /*0350*/  IMAD.IADD R25, R0, 0x1, R15 ;  /* 0x0000000100197824 */ /* 0x001fc800078e020f */
[----:B------:R-:W-:-:S04]  /*0360*/  IMAD.WIDE.U32 R14, R25, 0x4, R12 ;  /* 0x00000004190e7825 */ /* 0x000fc800078e000c */
[----:B------:R-:W-:-:S04]  /*0370*/  IMAD.IADD R25, R0, 0x1, R25 ;  /* 0x0000000100197824 */ /* 0x000fc800078e0219 */
[----:B------:R-:W-:-:S06]  /*0380*/  IMAD.WIDE.U32 R16, R25, 0x4, R12 ;  /* 0x0000000419107825 */ /* 0x000fcc00078e000c */
[----:B------:R-:W4:Y:S04]  /*0390*/  LDG.E R17, desc[UR6][R16.64+0x8] ;  /* 0x0000080610117981 */ /* 0x000f28000c1e1900 */
[----:B------:R-:W4:Y:S04]  /*03a0*/  LDG.E R16, desc[UR6][R18.64+0xc] ;  /* 0x00000c0612107981 */ /* 0x000f28000c1e1900 */
[----:B--2---:R-:W-:Y:S04]  /*03b0*/  STS [R22], R28 ;  /* 0x0000001c16007388 */ /* 0x004fe80000000800 */
[----:B---3--:R0:W-:Y:S04]  /*03c0*/  STS [R27], R26 ;  /* 0x0000001a1b007388 */ /* 0x0081e80000000800 */
[----:B0-----:R-:W2:Y:S04]  /*03d0*/  LDG.E R26, desc[UR6][R14.64+0x8] ;  /* 0x000008060e1a7981 */ /* 0x001ea8000c1e1900 */
[----:B------:R-:W3:Y:S01]  /*03e0*/  LDG.E R14, desc[UR6][R18.64+0x8] ;  /* 0x00000806120e7981 */ /* 0x000ee2000c1e1900 */
[----:B------:R-:W-:-:S03]  /*03f0*/  IMAD R27, R0, 0x4, R27 ;  /* 0x00000004001b7824 */ /* 0x000fc600078e021b */
[----:B------:R-:W2:Y:S01]  /*0400*/  LDG.E R15, desc[UR6][R18.64+0x10] ;  /* 0x00001006120f7981 */ /* 0x000ea2000c1e1900 */
[----:B------:R-:W-:-:S03]  /*0410*/  IMAD R28, R0, 0x4, R27 ;  /* 0x00000004001c7824 */ /* 0x000fc600078e021b */
[----:B----4-:R0:W-:Y:S04]  /*0420*/  STS [R22+0x4], R29 ;  /* 0x0000041d16007388 */ /* 0x0101e80000000800 */
[----:B------:R1:W-:Y:S04]  /*0430*/  STS [R27], R24 ;  /* 0x000000181b007388 */ /* 0x0003e80000000800 */
[----:B0-----:R-:W4:Y:S04]  /*0440*/  LDG.E R29, desc[UR6][R18.64+0x18] ;  /* 0x00001806121d7981 */ /* 0x001f28000c1e1900 */
[----:B-1----:R-:W4:Y:S04]  /*0450*/  LDG.E R27, desc[UR6][R18.64+0x14] ;  /* 0x00001406121b7981 */ /* 0x002f28000c1e1900 */
[----:B---3--:R0:W-:Y:S04]  /*0460*/  STS [R22+0x8], R14 ;  /* 0x0000080e16007388 */ /* 0x0081e80000000800 */
[----:B--2---:R1:W-:Y:S01]  /*0470*/  STS [R28], R26 ;  /* 0x0000001a1c007388 */ /* 0x0043e20000000800 */
[----:B0-----:R-:W-:-:S02]  /*0480*/  IMAD.IADD R14, R0, 0x1, R25 ;  /* 0x00000001000e7824 */ /* 0x001fc400078e0219 */
[----:B-1----:R-:W-:Y:S01]  /*0490*/  IMAD R28, R0, 0x4, R28 ;  /* 0x00000004001c7824 */ /* 0x002fe200078e021c */
[----:B------:R0:W2:Y:S01]  /*04a0*/  LDG.E R26, desc[UR6][R18.64+0x1c] ;  /* 0x00001c06121a7981 */ /* 0x0000a2000c1e1900 */
[----:B------:R-:W-:-:S04]  /*04b0*/  IMAD.WIDE.U32 R24, R14, 0x4, R12 ;  /* 0x000000040e187825 */ /* 0x000fc800078e000c */
[----:B------:R-:W-:Y:S01]  /*04c0*/  IMAD.IADD R14, R0, 0x1, R14 ;  /* 0x00000001000e7824 */ /* 0x000fe200078e020e */
[----:B------:R-:W-:Y:S04]  /*04d0*/  STS [R22+0xc], R16 ;  /* 0x00000c1016007388 */ /* 0x000fe80000000800 */
[----:B------:R1:W-:Y:S04]  /*04e0*/  STS [R28], R17 ;  /* 0x000000111c007388 */ /* 0x0003e80000000800 */
[----:B------:R3:W4:Y:S01]  /*04f0*/  LDG.E R24, desc[UR6][R24.64+0x8] ;  /* 0x0000080618187981 */ /* 0x000722000c1e1900 */
[----:B-1----:R-:W-:Y:S01]  /*0500*/  IMAD.WIDE.U32 R16, R14, 0x4, R12 ;  /* 0x000000040e107825 */ /* 0x002fe200078e000c */
[----:B------:R-:W-:-:S02]  /*0510*/  IADD3 R14, PT, PT, R0, R14, RZ ;  /* 0x0000000e000e7210 */ /* 0x000fc40007ffe0ff */
[----:B------:R1:W-:Y:S03]  /*0520*/  STS [R22+0x10], R15 ;  /* 0x0000100f16007388 */ /* 0x0003e60000000800 */
[----:B0-----:R-:W-:Y:S01]  /*0530*/  IMAD.IADD R19, R0, 0x1, R14 ;  /* 0x0000000100137824 */ /* 0x001fe200078e020e */
[----:B------:R0:W2:Y:S01]  /*0540*/  LDG.E R18, desc[UR6][R16.64+0x8] ;  /* 0x0000080610127981 */ /* 0x0000a2000c1e1900 */
[----:B-1----:R-:W-:-:S04]  /*0550*/  IMAD.WIDE.U32 R14, R14, 0x4, R12 ;  /* 0x000000040e0e7825 */ /* 0x002fc800078e000c */
[----:B------:R-:W-:Y:S02]  /*0560*/  IMAD.WIDE.U32 R12, R19, 0x4, R12 ;  /* 0x00000004130c7825 */ /* 0x000fe400078e000c */
[----:B------:R-:W2:Y:S04]  /*0570*/  LDG.E R14, desc[UR6][R14.64+0x8] ;  /* 0x000008060e0e7981 */ /* 0x000ea8000c1e1900 */
[----:B------:R-:W2:Y:S01]  /*0580*/  LDG.E R12, desc[UR6][R12.64+0x8] ;  /* 0x000008060c0c7981 */ /* 0x000ea2000c1e1900 */
[----:B------:R-:W-:-:S04]  /*0590*/  IMAD R19, R0, 0x4, R28 ;  /* 0x0000000400137824 */ /* 0x000fc800078e021c */
[----:B---3--:R-:W-:-:S04]  /*05a0*/  IMAD R25, R0, 0x4, R19 ;  /* 0x0000000400197824 */ /* 0x008fc800078e0213 */
[C---:B------:R-:W-:Y:S02]  /*05b0*/  IMAD R28, R0.reuse, 0x4, R25 ;  /* 0x00000004001c7824 */ /* 0x040fe400078e0219 */
[----:B------:R-:W-:Y:S02]  /*05c0*/  VIADD R23, R23, 0x8 ;  /* 0x0000000817177836 */ /* 0x000fe40000000000 */
[----:B0-----:R-:W-:Y:S02]  /*05d0*/  IMAD R17, R0, 0x4, R28 ;  /* 0x0000000400117824 */ /* 0x001fe400078e021c */
[----:B------:R-:W-:-:S05]  /*05e0*/  IMAD.IADD R16, R11, 0x1, R23 ;  /* 0x000000010b107824 */ /* 0x000fca00078e0217 */
[----:B------:R-:W-:Y:S01]  /*05f0*/  ISETP.NE.AND P2, PT, R16, R21, PT ;  /* 0x000000151000720c */ /* 0x000fe20003f45270 */
[----:B----4-:R0:W-:Y:S04]  /*0600*/  STS [R19], R24 ;  /* 0x0000001813007388 */ /* 0x0101e80000000800 */
[----:B------:R0:W-:Y:S04]  /*0610*/  STS [R22+0x14], R27 ;  /* 0x0000141b16007388 */ /* 0x0001e80000000800 */
[----:B--2---:R0:W-:Y:S04]  /*0620*/  STS [R25], R18 ;  /* 0x0000001219007388 */ /* 0x0041e80000000800 */
[----:B------:R0:W-:Y:S04]  /*0630*/  STS [R22+0x18], R29 ;  /* 0x0000181d16007388 */ /* 0x0001e80000000800 */
[----:B------:R0:W-:Y:S04]  /*0640*/  STS [R28], R14 ;  /* 0x0000000e1c007388 */ /* 0x0001e80000000800 */
[----:B------:R0:W-:Y:S04]  /*0650*/  STS [R22+0x1c], R26 ;  /* 0x00001c1a16007388 */ /* 0x0001e80000000800 */
[----:B------:R0:W-:Y:S01]  /*0660*/  STS [R17], R12 ;  /* 0x0000000c11007388 */ /* 0x0001e20000000800 */
[----:B------:R-:W-:Y:S05]  /*0670*/  @P2 BRA `(.L_x_3) ;  /* 0xfffffff800f02947 */ /* 0x000fea000383ffff */
.L_x_2:
[----:B------:R-:W-:Y:S05]  /*0680*/  @!P1 BRA `(.L_x_1) ;  /* 0x0000000400809947 */ /* 0x000fea0003800000 */
[----:B------:R-:W-:-:S05]  /*0690*/  LOP3.LUT R11, RZ, R8, RZ, 0x33, !PT ;  /* 0x00000008ff0b7212 */ /* 0x000fca00078e33ff */
[----:B------:R-:W-:-:S05]  /*06a0*/  IMAD.IADD R11, R0, 0x1, R11 ;  /* 0x00000001000b7824 */ /* 0x000fca00078e020b */
[----:B------:R-:W-:-:S04]  /*06b0*/  LOP3.LUT R11, R11, 0x7, RZ, 0xc0, !PT ;  /* 0x000000070b0b7812 */ /* 0x000fc800078ec0ff */
[C---:B------:R-:W-:Y:S01]  /*06c0*/  LOP3.LUT P2, RZ, R11.reuse, 0x3, RZ, 0xc0, !PT ;  /* 0x000000030bff7812 */ /* 0x040fe2000784c0ff */
[----:B0-----:R-:W-:-:S05]  /*06d0*/  VIADD R12, R11, 0xffffffff ;  /* 0xffffffff0b0c7836 */ /* 0x001fca0000000000 */
[----:B------:R-:W-:-:S13]  /*06e0*/  ISETP.GE.U32.AND P1, PT, R12, 0x3, PT ;  /* 0x000000030c00780c */ /* 0x000fda0003f26070 */
[----:B------:R-:W-:Y:S05]  /*06f0*/  @!P1 BRA `(.L_x_4) ;  /* 0x0000000000a09947 */ /* 0x000fea0003800000 */
[----:B------:R-:W0:Y:S01]  /*0700*/  LDC.64 R12, c[0x0][0x380] ;  /* 0x0000e000ff0c7b82 */ /* 0x000e220000000a00 */
[-C--:B------:R-:W-:Y:S01]  /*0710*/  IMAD R27, R0, R23.reuse, R9 ;  /* 0x00000017001b7224 */ /* 0x080fe200078e0209 */
[CC--:B------:R-:W-:Y:S02]  /*0720*/  IADD3 R14, P1, PT, R10.reuse, R23.reuse, RZ ;  /* 0x000000170a0e7210 */ /* 0x0c0fe40007f3e0ff */
[----:B------:R-:W-:Y:S01]  /*0730*/  IADD3 R11, PT, PT, R10, R23, RZ ;  /* 0x000000170a0b7210 */ /* 0x000fe20007ffe0ff */
[----:B------:R-:W-:Y:S02]  /*0740*/  IMAD.IADD R15, R0, 0x1, R27 ;  /* 0x00000001000f7824 */ /* 0x000fe400078e021b */
[----:B------:R-:W-:Y:S01]  /*0750*/  IMAD.X R16, RZ, RZ, RZ, P1 ;  /* 0x000000ffff107224 */ /* 0x000fe200008e06ff */
[----:B------:R-:W-:Y:S01]  /*0760*/  LEA R18, P1, R14, R4, 0x2 ;  /* 0x000000040e127211 */ /* 0x000fe200078210ff */
[----:B------:R-:W-:-:S03]  /*0770*/  IMAD.IADD R17, R0, 0x1, R15 ;  /* 0x0000000100117824 */ /* 0x000fc600078e020f */
[----:B------:R-:W-:Y:S01]  /*0780*/  LEA.HI.X R19, R14, R7, R16, 0x2, P1 ;  /* 0x000000070e137211 */ /* 0x000fe200008f1410 */
[----:B------:R-:W-:-:S04]  /*0790*/  IMAD.IADD R29, R0, 0x1, R17 ;  /* 0x00000001001d7824 */ /* 0x000fc800078e0211 */
[----:B------:R-:W2:Y:S04]  /*07a0*/  LDG.E R22, desc[UR6][R18.64+0x4] ;  /* 0x0000040612167981 */ /* 0x000ea8000c1e1900 */
[----:B------:R-:W3:Y:S01]  /*07b0*/  LDG.E R26, desc[UR6][R18.64+0x8] ;  /* 0x00000806121a7981 */ /* 0x000ee2000c1e1900 */
[----:B0-----:R-:W-:-:S03]  /*07c0*/  IMAD.WIDE.U32 R24, R11, 0x4, R12 ;  /* 0x000000040b187825 */ /* 0x001fc600078e000c */
[----:B------:R-:W4:Y:S01]  /*07d0*/  LDG.E R28, desc[UR6][R18.64+0xc] ;  /* 0x00000c06121c7981 */ /* 0x000f22000c1e1900 */
[----:B------:R-:W-:-:S03]  /*07e0*/  IMAD.WIDE.U32 R20, R27, 0x4, R12 ;  /* 0x000000041b147825 */ /* 0x000fc600078e000c */
[----:B------:R0:W2:Y:S01]  /*07f0*/  LDG.E R24, desc[UR6][R24.64+0x8] ;  /* 0x0000080618187981 */ /* 0x0000a2000c1e1900 */
[----:B------:R-:W-:-:S03]  /*0800*/  IMAD.WIDE.U32 R14, R15, 0x4, R12 ;  /* 0x000000040f0e7825 */ /* 0x000fc600078e000c */
[----:B------:R1:W3:Y:S01]  /*0810*/  LDG.E R20, desc[UR6][R20.64+0x8] ;  /* 0x0000080614147981 */ /* 0x0002e2000c1e1900 */
[----:B------:R-:W-:-:S03]  /*0820*/  IMAD.WIDE.U32 R16, R17, 0x4, R12 ;  /* 0x0000000411107825 */ /* 0x000fc600078e000c */
[----:B------:R1:W4:Y:S01]  /*0830*/  LDG.E R14, desc[UR6][R14.64+0x8] ;  /* 0x000008060e0e7981 */ /* 0x000322000c1e1900 */
[----:B------:R-:W-:-:S03]  /*0840*/  IMAD.WIDE.U32 R12, R29, 0x4, R12 ;  /* 0x000000041d0c7825 */ /* 0x000fc600078e000c */
[----:B------:R-:W4:Y:S04]  /*0850*/  LDG.E R16, desc[UR6][R16.64+0x8] ;  /* 0x0000080610107981 */ /* 0x000f28000c1e1900 */
[----:B------:R1:W4:Y:S01]  /*0860*/  LDG.E R12, desc[UR6][R12.64+0x8] ;  /* 0x000008060c0c7981 */ /* 0x000322000c1e1900 */
[----:B0-----:R-:W0:Y:S01]  /*0870*/  S2R R25, SR_CgaCtaId ;  /* 0x0000000000197919 */ /* 0x001e220000008800 */
[----:B-1----:R-:W-:-:S04]  /*0880*/  MOV R21, 0x400 ;  /* 0x0000040000157802 */ /* 0x002fc80000000f00 */
[----:B0-----:R-:W-:-:S05]  /*0890*/  LEA R21, R25, R21, 0x18 ;  /* 0x0000001519157211 */ /* 0x001fca00078ec0ff */
[--C-:B------:R-:W-:Y:S02]  /*08a0*/  IMAD R27, R27, 0x4, R21.reuse ;  /* 0x000000041b1b7824 */ /* 0x100fe400078e0215 */
[----:B------:R-:W-:Y:S02]  /*08b0*/  IMAD R11, R11, 0x4, R21 ;  /* 0x000000040b0b7824 */ /* 0x000fe400078e0215 */
[----:B------:R-:W-:-:S04]  /*08c0*/  IMAD R21, R0, 0x4, R27 ;  /* 0x0000000400157824 */ /* 0x000fc800078e021b */
[----:B------:R-:W-:-:S04]  /*08d0*/  IMAD R15, R0, 0x4, R21 ;  /* 0x00000004000f7824 */ /* 0x000fc800078e0215 */
[----:B------:R-:W-:Y:S01]  /*08e0*/  IMAD R13, R0, 0x4, R15 ;  /* 0x00000004000d7824 */ /* 0x000fe200078e020f */
[----:B------:R-:W-:Y:S01]  /*08f0*/  IADD3 R23, PT, PT, R23, 0x4, RZ ;  /* 0x0000000417177810 */ /* 0x000fe20007ffe0ff */
[----:B--2---:R0:W-:Y:S04]  /*0900*/  STS [R11], R24 ;  /* 0x000000180b007388 */ /* 0x0041e80000000800 */
[----:B---3--:R0:W-:Y:S04]  /*0910*/  STS [R27], R20 ;  /* 0x000000141b007388 */ /* 0x0081e80000000800 */
[----:B------:R0:W-:Y:S04]  /*0920*/  STS [R11+0x4], R22 ;  /* 0x000004160b007388 */ /* 0x0001e80000000800 */
[----:B----4-:R0:W-:Y:S04]  /*0930*/  STS [R21], R14 ;  /* 0x0000000e15007388 */ /* 0x0101e80000000800 */
[----:B------:R0:W-:Y:S04]  /*0940*/  STS [R11+0x8], R26 ;  /* 0x0000081a0b007388 */ /* 0x0001e80000000800 */
[----:B------:R0:W-:Y:S04]  /*0950*/  STS [R15], R16 ;  /* 0x000000100f007388 */ /* 0x0001e80000000800 */
[----:B------:R0:W-:Y:S04]  /*0960*/  STS [R11+0xc], R28 ;  /* 0x00000c1c0b007388 */ /* 0x0001e80000000800 */
[----:B------:R0:W-:Y:S02]  /*0970*/  STS [R13], R12 ;  /* 0x0000000c0d007388 */ /* 0x0001e40000000800 */
.L_x_4:
[----:B------:R-:W-:Y:S05]  /*0980*/  @!P2 BRA `(.L_x_1) ;  /* 0x0000000000c0a947 */ /* 0x000fea0003800000 */
[----:B0-----:R-:W-:-:S05]  /*0990*/  LOP3.LUT R11, R6, 0x3, RZ, 0x3c, !PT ;  /* 0x00000003060b7812 */ /* 0x001fca00078e3cff */
[----:B------:R-:W-:-:S05]  /*09a0*/  IMAD.IADD R11, R0, 0x1, R11 ;  /* 0x00000001000b7824 */ /* 0x000fca00078e020b */
[C---:B------:R-:W-:Y:S02]  /*09b0*/  LOP3.LUT R12, R11.reuse, 0x3, RZ, 0xc0, !PT ;  /* 0x000000030b0c7812 */ /* 0x040fe400078ec0ff */
[----:B------:R-:W-:Y:S02]  /*09c0*/  LOP3.LUT R11, R11, 0x1, RZ, 0xc0, !PT ;  /* 0x000000010b0b7812 */ /* 0x000fe400078ec0ff */
[----:B------:R-:W-:Y:S02]  /*09d0*/  ISETP.NE.AND P1, PT, R12, 0x1, PT ;  /* 0x000000010c00780c */ /* 0x000fe40003f25270 */
[----:B------:R-:W-:-:S11]  /*09e0*/  ISETP.NE.U32.AND P2, PT, R11, 0x1, PT ;  /* 0x000000010b00780c */ /* 0x000fd60003f45070 */
[----:B------:R-:W-:Y:S05]  /*09f0*/  @!P1 BRA `(.L_x_5) ;  /* 0x0000000000689947 */ /* 0x000fea0003800000 */
[----:B------:R-:W0:Y:S01]  /*0a00*/  LDC.64 R16, c[0x0][0x380] ;  /* 0x0000e000ff107b82 */ /* 0x000e220000000a00 */
[-C--:B------:R-:W-:Y:S01]  /*0a10*/  IADD3 R13, P1, PT, R10, R23.reuse, RZ ;  /* 0x000000170a0d7210 */ /* 0x080fe20007f3e0ff */
[----:B------:R-:W-:Y:S02]  /*0a20*/  IMAD R21, R0, R23, R9 ;  /* 0x0000001700157224 */ /* 0x000fe400078e0209 */
[----:B------:R-:W-:Y:S02]  /*0a30*/  IMAD.IADD R11, R10, 0x1, R23 ;  /* 0x000000010a0b7824 */ /* 0x000fe400078e0217 */
[----:B------:R-:W-:Y:S01]  /*0a40*/  IMAD.X R20, RZ, RZ, RZ, P1 ;  /* 0x000000ffff147224 */ /* 0x000fe200008e06ff */
[----:B------:R-:W-:Y:S01]  /*0a50*/  LEA R12, P1, R13, R4, 0x2 ;  /* 0x000000040d0c7211 */ /* 0x000fe200078210ff */
[----:B------:R-:W-:-:S03]  /*0a60*/  IMAD.IADD R25, R0, 0x1, R21 ;  /* 0x0000000100197824 */ /* 0x000fc600078e0215 */
[----:B------:R-:W-:-:S05]  /*0a70*/  LEA.HI.X R13, R13, R7, R20, 0x2, P1 ;  /* 0x000000070d0d7211 */ /* 0x000fca00008f1414 */
[----:B------:R-:W2:Y:S01]  /*0a80*/  LDG.E R12, desc[UR6][R12.64+0x4] ;  /* 0x000004060c0c7981 */ /* 0x000ea2000c1e1900 */
[----:B0-----:R-:W-:-:S04]  /*0a90*/  IMAD.WIDE.U32 R18, R11, 0x4, R16 ;  /* 0x000000040b127825 */ /* 0x001fc800078e0010 */
[--C-:B------:R-:W-:Y:S02]  /*0aa0*/  IMAD.WIDE.U32 R14, R21, 0x4, R16.reuse ;  /* 0x00000004150e7825 */ /* 0x100fe400078e0010 */
[----:B------:R-:W3:Y:S02]  /*0ab0*/  LDG.E R18, desc[UR6][R18.64+0x8] ;  /* 0x0000080612127981 */ /* 0x000ee4000c1e1900 */
[----:B------:R-:W-:Y:S02]  /*0ac0*/  IMAD.WIDE.U32 R16, R25, 0x4, R16 ;  /* 0x0000000419107825 */ /* 0x000fe400078e0010 */
[----:B------:R-:W4:Y:S04]  /*0ad0*/  LDG.E R14, desc[UR6][R14.64+0x8] ;  /* 0x000008060e0e7981 */ /* 0x000f28000c1e1900 */
[----:B------:R-:W2:Y:S01]  /*0ae0*/  LDG.E R16, desc[UR6][R16.64+0x8] ;  /* 0x0000080610107981 */ /* 0x000ea2000c1e1900 */
[----:B------:R-:W0:Y:S01]  /*0af0*/  S2R R25, SR_CgaCtaId ;  /* 0x0000000000197919 */ /* 0x000e220000008800 */
[----:B------:R-:W-:-:S04]  /*0b00*/  MOV R20, 0x400 ;  /* 0x0000040000147802 */ /* 0x000fc80000000f00 */
[----:B0-----:R-:W-:-:S05]  /*0b10*/  LEA R20, R25, R20, 0x18 ;  /* 0x0000001419147211 */ /* 0x001fca00078ec0ff */
[--C-:B------:R-:W-:Y:S02]  /*0b20*/  IMAD R21, R21, 0x4, R20.reuse ;  /* 0x0000000415157824 */ /* 0x100fe400078e0214 */
[----:B------:R-:W-:Y:S02]  /*0b30*/  IMAD R11, R11, 0x4, R20 ;  /* 0x000000040b0b7824 */ /* 0x000fe400078e0214 */
[----:B------:R-:W-:Y:S02]  /*0b40*/  IMAD R25, R0, 0x4, R21 ;  /* 0x0000000400197824 */ /* 0x000fe400078e0215 */
[----:B------:R-:W-:Y:S01]  /*0b50*/  VIADD R23, R23, 0x2 ;  /* 0x0000000217177836 */ /* 0x000fe20000000000 */
[----:B---3--:R0:W-:Y:S04]  /*0b60*/  STS [R11], R18 ;  /* 0x000000120b007388 */ /* 0x0081e80000000800 */
[----:B----4-:R0:W-:Y:S04]  /*0b70*/  STS [R21], R14 ;  /* 0x0000000e15007388 */ /* 0x0101e80000000800 */
[----:B--2---:R0:W-:Y:S04]  /*0b80*/  STS [R11+0x4], R12 ;  /* 0x0000040c0b007388 */ /* 0x0041e80000000800 */
[----:B------:R0:W-:Y:S02]  /*0b90*/  STS [R25], R16 ;  /* 0x0000001019007388 */ /* 0x0001e40000000800 */
.L_x_5:
[----:B------:R-:W-:Y:S05]  /*0ba0*/  @P2 BRA `(.L_x_1) ;  /* 0x0000000000382947 */ /* 0x000fea0003800000 */
[----:B0-----:R-:W0:Y:S01]  /*0bb0*/  LDC.64 R12, c[0x0][0x380] ;  /* 0x0000e000ff0c7b82 */ /* 0x001e220000000a00 */
[----:B------:R-:W-:Y:S02]  /*0bc0*/  IMAD.IADD R15, R10, 0x1, R23 ;  /* 0x000000010a0f7824 */ /* 0x000fe400078e0217 */
[----:B------:R-:W-:Y:S02]  /*0bd0*/  IMAD R9, R0, R23, R9 ;  /* 0x0000001700097224 */ /* 0x000fe400078e0209 */
[----:B0-----:R-:W-:-:S04]  /*0be0*/  IMAD.WIDE.U32 R10, R15, 0x4, R12 ;  /* 0x000000040f0a7825 */ /* 0x001fc800078e000c */
[----:B------:R-:W-:Y:S02]  /*0bf0*/  IMAD.WIDE.U32 R12, R9, 0x4, R12 ;  /* 0x00000004090c7825 */ /* 0x000fe400078e000c */
[----:B------:R-:W2:Y:S04]  /*0c00*/  LDG.E R10, desc[UR6][R10.64+0x8] ;  /* 0x000008060a0a7981 */ /* 0x000ea8000c1e1900 */
[----:B------:R-:W3:Y:S01]  /*0c10*/  LDG.E R12, desc[UR6][R12.64+0x8] ;  /* 0x000008060c0c7981 */ /* 0x000ee2000c1e1900 */
[----:B------:R-:W-:Y:S01]  /*0c20*/  MOV R14, 0x400 ;  /* 0x00000400000e7802 */ /* 0x000fe20000000f00 */
[----:B------:R-:W0:Y:S03]  /*0c30*/  S2R R17, SR_CgaCtaId ;  /* 0x0000000000117919 */ /* 0x000e260000008800 */
[----:B0-----:R-:W-:-:S04]  /*0c40*/  LEA R14, R17, R14, 0x18 ;  /* 0x0000000e110e7211 */ /* 0x001fc800078ec0ff */
[----:B------:R-:W-:Y:S01]  /*0c50*/  LEA R15, R15, R14, 0x2 ;  /* 0x0000000e0f0f7211 */ /* 0x000fe200078e10ff */
[----:B------:R-:W-:-:S04]  /*0c60*/  IMAD R9, R9, 0x4, R14 ;  /* 0x0000000409097824 */ /* 0x000fc800078e020e */
[----:B--2---:R1:W-:Y:S04]  /*0c70*/  STS [R15], R10 ;  /* 0x0000000a0f007388 */ /* 0x0043e80000000800 */
[----:B---3--:R1:W-:Y:S02]  /*0c80*/  STS [R9], R12 ;  /* 0x0000000c09007388 */ /* 0x0083e40000000800 */
.L_x_1:
[----:B------:R-:W-:Y:S02]  /*0c90*/  VIADD R8, R8, 0x1 ;  /* 0x0000000108087836 */ /* 0x000fe40000000000 */
[----:B------:R-:W-:Y:S01]  /*0ca0*/  VIADD R6, R6, 0x1 ;  /* 0x0000000106067836 */ /* 0x000fe20000000000 */
[----:B------:R-:W-:Y:S06]  /*0cb0*/  @P0 BRA `(.L_x_6) ;  /* 0xfffffff400140947 */ /* 0x000fec000383ffff */
.L_x_0:
[----:B------:R-:W-:Y:S01]  /*0cc0*/  BAR.SYNC.DEFER_BLOCKING 0x0 ;  /* 0x0000000000007b1d */ /* 0x000fe20000010000 */
[----:B-----5:R-:W-:-:S13]  /*0cd0*/  ISETP.GE.AND P0, PT, R3, R2, PT ;  /* 0x000000020300720c */ /* 0x020fda0003f06270 */
[----:B------:R-:W-:Y:S05]  /*0ce0*/  @P0 EXIT ;  /* 0x000000000000094d */ /* 0x000fea0003800000 */
[----:B------:R-:W2:Y:S01]  /*0cf0*/  LDC.64 R4, c[0x0][0x388] ;  /* 0x0000e200ff047b82 */ /* 0x000ea20000000a00 */
[----:B01----:R-:W-:Y:S02]  /*0d00*/  IMAD.MOV.U32 R15, RZ, RZ, -0x1 ;  /* 0xffffffffff0f7424 */ /* 0x003fe400078e00ff */
[----:B------:R-:W-:-:S05]  /*0d10*/  VIADD R9, R0, 0xfffffffc ;  /* 0xfffffffc00097836 */ /* 0x000fca0000000000 */
[----:B------:R-:W0:Y:S08]  /*0d20*/  LDC.64 R10, c[0x0][0x380] ;  /* 0x0000e000ff0a7b82 */ /* 0x000e300000000a00 */
[----:B------:R-:W1:Y:S01]  /*0d30*/  LDC.64 R6, c[0x0][0x380] ;  /* 0x0000e000ff067b82 */ /* 0x000e620000000a00 */
[----:B--2---:R-:W-:-:S05]  /*0d40*/  IMAD.WIDE R4, R3, 0x958, R4 ;  /* 0x0000095803047825 */ /* 0x004fca00078e0204 */
[----:B------:R2:W-:Y:S04]  /*0d50*/  STG.E desc[UR6][R4.64+0x8], R15 ;  /* 0x0000080f04007986 */ /* 0x0005e8000c101906 */
[----:B------:R2:W-:Y:S04]  /*0d60*/  STG.E desc[UR6][R4.64], RZ ;  /* 0x000000ff04007986 */ /* 0x0005e8000c101906 */
[----:B------:R2:W-:Y:S04]  /*0d70*/  STG.E desc[UR6][R4.64+0x4], R9 ;  /* 0x0000040904007986 */ /* 0x0005e8000c101906 */
[----:B0-----:R-:W3:Y:S01]  /*0d80*/  LDG.E R16, desc[UR6][R10.64] ;  /* 0x000000060a107981 */ /* 0x001ee2000c1e1900 */
[----:B------:R-:W-:-:S04]  /*0d90*/  IMAD.SHL.U32 R13, R3, 0x4, RZ ;  /* 0x00000004030d7824 */ /* 0x000fc800078e00ff */
[----:B-1----:R-:W-:Y:S01]  /*0da0*/  IMAD.WIDE R6, R13, 0x4, R6 ;  /* 0x000000040d067825 */ /* 0x002fe200078e0206 */
[----:B---3--:R-:W-:-:S13]  /*0db0*/  ISETP.GE.AND P0, PT, R16, 0x1, PT ;  /* 0x000000011000780c */ /* 0x008fda0003f06270 */
[----:B--2---:R-:W-:Y:S05]  /*0dc0*/  @!P0 BRA `(.L_x_7) ;  /* 0x00000004003c8947 */ /* 0x004fea0003800000 */
[----:B------:R0:W5:Y:S04]  /*0dd0*/  LDG.E R0, desc[UR6][R6.64+0x70ec] ;  /* 0x0070ec0606007981 */ /* 0x000168000c1e1900 */
[----:B------:R0:W5:Y:S04]  /*0de0*/  LDG.E R2, desc[UR6][R6.64+0x70f0] ;  /* 0x0070f00606027981 */ /* 0x000168000c1e1900 */
[----:B------:R0:W5:Y:S04]  /*0df0*/  LDG.E R8, desc[UR6][R6.64+0x70f4] ;  /* 0x0070f40606087981 */ /* 0x000168000c1e1900 */
[----:B------:R0:W5:Y:S01]  /*0e00*/  LDG.E R14, desc[UR6][R6.64+0x70f8] ;  /* 0x0070f806060e7981 */ /* 0x000162000c1e1900 */
[----:B------:R-:W-:Y:S01]  /*0e10*/  ISETP.GE.U32.AND P0, PT, R16, 0x4, PT ;  /* 0x000000041000780c */ /* 0x000fe20003f06070 */
[----:B------:R-:W-:Y:S01]  /*0e20*/  IMAD.MOV.U32 R15, RZ, RZ, RZ ;  /* 0x000000ffff0f7224 */ /* 0x000fe200078e00ff */
[----:B------:R-:W-:-:S02]  /*0e30*/  IADD3 R10, P1, PT, R4, 0x804, RZ ;  /* 0x00000804040a7810 */ /* 0x000fc40007f3e0ff */
[----:B------:R-:W-:-:S03]  /*0e40*/  LOP3.LUT R17, R16, 0x3, RZ, 0xc0, !PT ;  /* 0x0000000310117812 */ /* 0x000fc600078ec0ff */
[----:B------:R-:W-:Y:S01]  /*0e50*/  IMAD.X R11, RZ, RZ, R5, P1 ;  /* 0x000000ffff0b7224 */ /* 0x000fe200008e0605 */
[----:B------:R-:W-:-:S05]  /*0e60*/  ISETP.NE.AND P4, PT, R17, RZ, PT ;  /* 0x000000ff1100720c */ /* 0x000fca0003f85270 */
[----:B0-----:R-:W-:Y:S08]  /*0e70*/  @!P0 BRA `(.L_x_8) ;  /* 0x0000000000948947 */ /* 0x001ff00003800000 */
[----:B------:R-:W-:Y:S01]  /*0e80*/  HFMA2 R19, -RZ, RZ, 0, 0 ;  /* 0x00000000ff137431 */ /* 0x000fe200000001ff */
[----:B------:R-:W-:-:S07]  /*0e90*/  LOP3.LUT R15, R16, 0x7ffffffc, RZ, 0xc0, !PT ;  /* 0x7ffffffc100f7812 */ /* 0x000fce00078ec0ff */
.L_x_9:
[C---:B------:R-:W-:Y:S01]  /*0ea0*/  VIADD R23, R19.reuse, 0x2 ;  /* 0x0000000213177836 */ /* 0x040fe20000000000 */
[CC--:B-----5:R-:W-:Y:S01]  /*0eb0*/  ISETP.NE.AND P2, PT, R19.reuse, R2.reuse, PT ;  /* 0x000000021300720c */ /* 0x0e0fe20003f45270 */
[C---:B------:R-:W-:Y:S02]  /*0ec0*/  VIADD R25, R19.reuse, 0x3 ;  /* 0x0000000313197836 */ /* 0x040fe40000000000 */
[----:B------:R-:W-:Y:S01]  /*0ed0*/  VIADD R21, R19, 0x1 ;  /* 0x0000000113157836 */ /* 0x000fe20000000000 */
[-C--:B------:R-:W-:Y:S01]  /*0ee0*/  ISETP.NE.AND P3, PT, R23, R2.reuse, PT ;  /* 0x000000021700720c */ /* 0x080fe20003f65270 */
[----:B------:R-:W-:Y:S01]  /*0ef0*/  IMAD.WIDE.U32 R12, R19, 0x4, R10 ;  /* 0x00000004130c7825 */ /* 0x000fe200078e000a */
[----:B------:R-:W-:Y:S02]  /*0f00*/  ISETP.NE.AND P1, PT, R25, R2, PT ;  /* 0x000000021900720c */ /* 0x000fe40003f25270 */
[----:B------:R-:W-:Y:S02]  /*0f10*/  ISETP.NE.AND P2, PT, R19, R0, P2 ;  /* 0x000000001300720c */ /* 0x000fe40001745270 */
[----:B------:R-:W-:-:S02]  /*0f20*/  ISETP.NE.AND P0, PT, R21, R2, PT ;  /* 0x000000021500720c */ /* 0x000fc40003f05270 */
[-C--:B------:R-:W-:Y:S02]  /*0f30*/  ISETP.EQ.OR P3, PT, R23, R0.reuse, !P3 ;  /* 0x000000001700720c */ /* 0x080fe40005f62670 */
[----:B------:R-:W-:Y:S02]  /*0f40*/  ISETP.EQ.OR P1, PT, R25, R0, !P1 ;  /* 0x000000001900720c */ /* 0x000fe40004f22670 */
[----:B------:R-:W-:Y:S02]  /*0f50*/  ISETP.NE.AND P2, PT, R19, R8, P2 ;  /* 0x000000081300720c */ /* 0x000fe40001745270 */
[----:B------:R-:W-:Y:S02]  /*0f60*/  ISETP.EQ.OR P0, PT, R21, R0, !P0 ;  /* 0x000000001500720c */ /* 0x000fe40004702670 */
[-C--:B------:R-:W-:Y:S02]  /*0f70*/  ISETP.EQ.OR P3, PT, R23, R8.reuse, P3 ;  /* 0x000000081700720c */ /* 0x080fe40001f62670 */
[----:B------:R-:W-:-:S02]  /*0f80*/  ISETP.EQ.OR P1, PT, R25, R8, P1 ;  /* 0x000000081900720c */ /* 0x000fc40000f22670 */
[----:B------:R-:W-:Y:S02]  /*0f90*/  ISETP.NE.AND P2, PT, R19, R14, P2 ;  /* 0x0000000e1300720c */ /* 0x000fe40001745270 */
[----:B------:R-:W-:Y:S02]  /*0fa0*/  ISETP.EQ.OR P0, PT, R21, R8, P0 ;  /* 0x000000081500720c */ /* 0x000fe40000702670 */
[-C--:B------:R-:W-:Y:S02]  /*0fb0*/  ISETP.EQ.OR P3, PT, R23, R14.reuse, P3 ;  /* 0x0000000e1700720c */ /* 0x080fe40001f62670 */
[-C--:B------:R-:W-:Y:S02]  /*0fc0*/  ISETP.EQ.OR P1, PT, R25, R14.reuse, P1 ;  /* 0x0000000e1900720c */ /* 0x080fe40000f22670 */
[----:B------:R-:W-:-:S05]  /*0fd0*/  ISETP.EQ.OR P0, PT, R21, R14, P0 ;  /* 0x0000000e1500720c */ /* 0x000fca0000702670 */
[----:B------:R-:W-:-:S04]  /*0fe0*/  @!P2 IMAD.MOV.U32 R27, RZ, RZ, -0x1 ;  /* 0xffffffffff1ba424 */ /* 0x000fc800078e00ff */
[----:B------:R-:W-:Y:S01]  /*0ff0*/  @P3 IMAD.MOV.U32 R18, RZ, RZ, -0x1 ;  /* 0xffffffffff123424 */ /* 0x000fe200078e00ff */
[----:B------:R-:W-:Y:S01]  /*1000*/  @!P2 STG.E desc[UR6][R12.64], R27 ;  /* 0x0000001b0c00a986 */ /* 0x000fe2000c101906 */
[----:B------:R-:W-:Y:S02]  /*1010*/  @P1 IMAD.MOV.U32 R20, RZ, RZ, -0x1 ;  /* 0xffffffffff141424 */ /* 0x000fe400078e00ff */
[----:B------:R-:W-:Y:S01]  /*1020*/  @P0 IMAD.MOV.U32 R29, RZ, RZ, -0x1 ;  /* 0xffffffffff1d0424 */ /* 0x000fe200078e00ff */
[----:B------:R-:W-:Y:S04]  /*1030*/  @!P3 STG.E desc[UR6][R12.64+0x8], R23 ;  /* 0x000008170c00b986 */ /* 0x000fe8000c101906 */
[----:B------:R-:W-:Y:S04]  /*1040*/  @!P1 STG.E desc[UR6][R12.64+0xc], R25 ;  /* 0x00000c190c009986 */ /* 0x000fe8000c101906 */
[----:B------:R0:W-:Y:S04]  /*1050*/  @P2 STG.E desc[UR6][R12.64], R19 ;  /* 0x000000130c002986 */ /* 0x0001e8000c101906 */
[----:B------:R1:W-:Y:S04]  /*1060*/  @P3 STG.E desc[UR6][R12.64+0x8], R18 ;  /* 0x000008120c003986 */ /* 0x0003e8000c101906 */
[----:B------:R1:W-:Y:S01]  /*1070*/  @P1 STG.E desc[UR6][R12.64+0xc], R20 ;  /* 0x00000c140c001986 */ /* 0x0003e2000c101906 */
[----:B0-----:R-:W-:-:S03]  /*1080*/  VIADD R19, R19, 0x4 ;  /* 0x0000000413137836 */ /* 0x001fc60000000000 */
[----:B------:R1:W-:Y:S04]  /*1090*/  @!P0 STG.E desc[UR6][R12.64+0x4], R21 ;  /* 0x000004150c008986 */ /* 0x0003e8000c101906 */
[----:B------:R1:W-:Y:S01]  /*10a0*/  @P0 STG.E desc[UR6][R12.64+0x4], R29 ;  /* 0x0000041d0c000986 */ /* 0x0003e2000c101906 */
[----:B------:R-:W-:-:S13]  /*10b0*/  ISETP.NE.AND P0, PT, R19, R15, PT ;  /* 0x0000000f1300720c */ /* 0x000fda0003f05270 */
[----:B-1----:R-:W-:Y:S05]  /*10c0*/  @P0 BRA `(.L_x_9) ;  /* 0xfffffffc00740947 */ /* 0x002fea000383ffff */
.L_x_8:
[----:B------:R-:W-:Y:S05]  /*10d0*/  @!P4 BRA `(.L_x_7) ;  /* 0x000000000078c947 */ /* 0x000fea0003800000 */
[----:B------:R-:W-:Y:S02]  /*10e0*/  ISETP.NE.AND P0, PT, R17, 0x1, PT ;  /* 0x000000011100780c */ /* 0x000fe40003f05270 */
[----:B------:R-:W-:-:S04]  /*10f0*/  LOP3.LUT R16, R16, 0x1, RZ, 0xc0, !PT ;  /* 0x0000000110107812 */ /* 0x000fc800078ec0ff */
[----:B------:R-:W-:-:S07]  /*1100*/  ISETP.NE.U32.AND P2, PT, R16, 0x1, PT ;  /* 0x000000011000780c */ /* 0x000fce0003f45070 */
[----:B------:R-:W-:Y:S06]  /*1110*/  @!P0 BRA `(.L_x_10) ;  /* 0x0000000000448947 */ /* 0x000fec0003800000 */
[C---:B------:R-:W-:Y:S01]  /*1120*/  IADD3 R17, PT, PT, R15.reuse, 0x1, RZ ;  /* 0x000000010f117810 */ /* 0x040fe20007ffe0ff */
[C---:B------:R-:W-:Y:S01]  /*1130*/  IMAD.WIDE.U32 R12, R15.reuse, 0x4, R10 ;  /* 0x000000040f0c7825 */ /* 0x040fe200078e000a */
[-C--:B-----5:R-:W-:Y:S02]  /*1140*/  ISETP.NE.AND P0, PT, R15, R2.reuse, PT ;  /* 0x000000020f00720c */ /* 0x0a0fe40003f05270 */
[----:B------:R-:W-:Y:S02]  /*1150*/  ISETP.NE.AND P1, PT, R17, R2, PT ;  /* 0x000000021100720c */ /* 0x000fe40003f25270 */
[-C--:B------:R-:W-:Y:S02]  /*1160*/  ISETP.EQ.OR P0, PT, R15, R0.reuse, !P0 ;  /* 0x000000000f00720c */ /* 0x080fe40004702670 */
[----:B------:R-:W-:Y:S02]  /*1170*/  ISETP.EQ.OR P1, PT, R17, R0, !P1 ;  /* 0x000000001100720c */ /* 0x000fe40004f22670 */
[----:B------:R-:W-:-:S02]  /*1180*/  ISETP.EQ.OR P0, PT, R15, R8, P0 ;  /* 0x000000080f00720c */ /* 0x000fc40000702670 */
[----:B------:R-:W-:Y:S02]  /*1190*/  ISETP.EQ.OR P1, PT, R17, R8, P1 ;  /* 0x000000081100720c */ /* 0x000fe40000f22670 */
[-C--:B------:R-:W-:Y:S02]  /*11a0*/  ISETP.EQ.OR P0, PT, R15, R14.reuse, P0 ;  /* 0x0000000e0f00720c */ /* 0x080fe40000702670 */
[----:B------:R-:W-:-:S11]  /*11b0*/  ISETP.EQ.OR P1, PT, R17, R14, P1 ;  /* 0x0000000e1100720c */ /* 0x000fd60000f22670 */
[----:B------:R-:W-:Y:S01]  /*11c0*/  @P0 IMAD.MOV.U32 R19, RZ, RZ, -0x1 ;  /* 0xffffffffff130424 */ /* 0x000fe200078e00ff */
[----:B------:R0:W-:Y:S01]  /*11d0*/  @!P0 STG.E desc[UR6][R12.64], R15 ;  /* 0x0000000f0c008986 */ /* 0x0001e2000c101906 */
[----:B------:R-:W-:-:S03]  /*11e0*/  @P1 IMAD.MOV.U32 R21, RZ, RZ, -0x1 ;  /* 0xffffffffff151424 */ /* 0x000fc600078e00ff */
[----:B------:R1:W-:Y:S04]  /*11f0*/  @!P1 STG.E desc[UR6][R12.64+0x4], R17 ;  /* 0x000004110c009986 */ /* 0x0003e8000c101906 */
[----:B------:R1:W-:Y:S04]  /*1200*/  @P0 STG.E desc[UR6][R12.64], R19 ;  /* 0x000000130c000986 */ /* 0x0003e8000c101906 */
[----:B------:R1:W-:Y:S01]  /*1210*/  @P1 STG.E desc[UR6][R12.64+0x4], R21 ;  /* 0x000004150c001986 */ /* 0x0003e2000c101906 */
[----:B0-----:R-:W-:-:S07]  /*1220*/  VIADD R15, R15, 0x2 ;  /* 0x000000020f0f7836 */ /* 0x001fce0000000000 */
.L_x_10:
[----:B------:R-:W-:Y:S05]  /*1230*/  @P2 BRA `(.L_x_7) ;  /* 0x0000000000202947 */ /* 0x000fea0003800000 */
[C---:B-----5:R-:W-:Y:S01]  /*1240*/  ISETP.NE.AND P0, PT, R15.reuse, R2, PT ;  /* 0x000000020f00720c */ /* 0x060fe20003f05270 */
[----:B------:R-:W-:-:S03]  /*1250*/  IMAD.WIDE.U32 R10, R15, 0x4, R10 ;  /* 0x000000040f0a7825 */ /* 0x000fc600078e000a */
[----:B------:R-:W-:-:S04]  /*1260*/  ISETP.EQ.OR P0, PT, R15, R0, !P0 ;  /* 0x000000000f00720c */ /* 0x000fc80004702670 */
[----:B------:R-:W-:-:S04]  /*1270*/  ISETP.EQ.OR P0, PT, R15, R8, P0 ;  /* 0x000000080f00720c */ /* 0x000fc80000702670 */
[----:B------:R-:W-:-:S13]  /*1280*/  ISETP.EQ.OR P0, PT, R15, R14, P0 ;  /* 0x0000000e0f00720c */ /* 0x000fda0000702670 */
[----:B-1----:R-:W-:Y:S01]  /*1290*/  @P0 IMAD.MOV.U32 R13, RZ, RZ, -0x1 ;  /* 0xffffffffff0d0424 */ /* 0x002fe200078e00ff */
[----:B------:R0:W-:Y:S04]  /*12a0*/  @!P0 STG.E desc[UR6][R10.64], R15 ;  /* 0x0000000f0a008986 */ /* 0x0001e8000c101906 */
[----:B------:R0:W-:Y:S02]  /*12b0*/  @P0 STG.E desc[UR6][R10.64], R13 ;  /* 0x0000000d0a000986 */ /* 0x0001e4000c101906 */
.L_x_7:
[----:B-1----:R-:W1:Y:S01]  /*12c0*/  LDC.64 R16, c[0x0][0x380] ;  /* 0x0000e000ff107b82 */ /* 0x002e620000000a00 */
[----:B0-----:R-:W2:Y:S04]  /*12d0*/  LDG.E R11, desc[UR6][R6.64+0x70ec] ;  /* 0x0070ec06060b7981 */ /* 0x001ea8000c1e1900 */
[----:B------:R-:W2:Y:S04]  /*12e0*/  LDG.E R13, desc[UR6][R6.64+0x70f0] ;  /* 0x0070f006060d7981 */ /* 0x000ea8000c1e1900 */
[----:B------:R-:W3:Y:S04]  /*12f0*/  LDG.E R15, desc[UR6][R6.64+0x70f4] ;  /* 0x0070f406060f7981 */ /* 0x000ee8000c1e1900 */
[----:B-----5:R-:W4:Y:S04]  /*1300*/  LDG.E R0, desc[UR6][R6.64+0x70f8] ;  /* 0x0070f80606007981 */ /* 0x020f28000c1e1900 */
[----:B-1----:R-:W2:Y:S01]  /*1310*/  LDG.E R16, desc[UR6][R16.64] ;  /* 0x0000000610107981 */ /* 0x002ea2000c1e1900 */
[----:B------:R-:W0:Y:S01]  /*1320*/  S2UR UR5, SR_CgaCtaId ;  /* 0x00000000000579c3 */ /* 0x000e220000008800 */
[----:B------:R-:W-:-:S02]  /*1330*/  UMOV UR4, 0x400 ;  /* 0x0000040000047882 */ /* 0x000fc40000000000 */
[----:B0-----:R-:W-:Y:S01]  /*1340*/  ULEA UR5, UR5, UR4, 0x18 ;  /* 0x0000000405057291 */ /* 0x001fe2000f8ec0ff */
[----:B------:R-:W-:Y:S01]  /*1350*/  ISETP.NE.AND P0, PT, R9, RZ, PT ;  /* 0x000000ff0900720c */ /* 0x000fe20003f05270 */
[C---:B--2---:R-:W-:Y:S02]  /*1360*/  IMAD R2, R16.reuse, R11, R13 ;  /* 0x0000000b10027224 */ /* 0x044fe400078e020d */
[C-C-:B---3--:R-:W-:Y:S02]  /*1370*/  IMAD R10, R16.reuse, R13, R15.reuse ;  /* 0x0000000d100a7224 */ /* 0x148fe400078e020f */
[-C--:B------:R-:W-:Y:S01]  /*1380*/  IMAD R8, R16, R11.reuse, R15 ;  /* 0x0000000b10087224 */ /* 0x080fe200078e020f */
[----:B------:R-:W-:Y:S01]  /*1390*/  LEA R2, R2, UR5, 0x2 ;  /* 0x0000000502027c11 */ /* 0x000fe2000f8e10ff */
[--C-:B----4-:R-:W-:Y:S01]  /*13a0*/  IMAD R12, R16, R11, R0.reuse ;  /* 0x0000000b100c7224 */ /* 0x110fe200078e0200 */
[----:B------:R-:W-:Y:S01]  /*13b0*/  LEA R10, R10, UR5, 0x2 ;  /* 0x000000050a0a7c11 */ /* 0x000fe2000f8e10ff */
[--C-:B------:R-:W-:Y:S01]  /*13c0*/  IMAD R14, R16, R13, R0.reuse ;  /* 0x0000000d100e7224 */ /* 0x100fe200078e0200 */
[----:B------:R-:W-:Y:S01]  /*13d0*/  LEA R8, R8, UR5, 0x2 ;  /* 0x0000000508087c11 */ /* 0x000fe2000f8e10ff */
[----:B------:R-:W-:Y:S01]  /*13e0*/  IMAD R16, R16, R15, R0 ;  /* 0x0000000f10107224 */ /* 0x000fe200078e0200 */
[----:B------:R-:W-:Y:S01]  /*13f0*/  LEA R12, R12, UR5, 0x2 ;  /* 0x000000050c0c7c11 */ /* 0x000fe2000f8e10ff */
[----:B------:R-:W-:Y:S01]  /*1400*/  LDS R2, [R2] ;  /* 0x0000000002027984 */ /* 0x000fe20000000800 */
[----:B------:R-:W-:-:S03]  /*1410*/  LEA R14, R14, UR5, 0x2 ;  /* 0x000000050e0e7c11 */ /* 0x000fc6000f8e10ff */
[----:B------:R-:W-:Y:S01]  /*1420*/  LDS R7, [R8] ;  /* 0x0000000008077984 */ /* 0x000fe20000000800 */
[----:B------:R-:W-:-:S03]  /*1430*/  LEA R16, R16, UR5, 0x2 ;  /* 0x0000000510107c11 */ /* 0x000fc6000f8e10ff */
[----:B------:R-:W0:Y:S04]  /*1440*/  LDS R10, [R10] ;  /* 0x000000000a0a7984 */ /* 0x000e280000000800 */
[----:B------:R-:W-:Y:S04]  /*1450*/  LDS R12, [R12] ;  /* 0x000000000c0c7984 */ /* 0x000fe80000000800 */
[----:B------:R-:W1:Y:S04]  /*1460*/  LDS R17, [R14] ;  /* 0x000000000e117984 */ /* 0x000e680000000800 */
[----:B------:R-:W2:Y:S04]  /*1470*/  LDS R16, [R16] ;  /* 0x0000000010107984 */ /* 0x000ea80000000800 */
[----:B------:R3:W-:Y:S04]  /*1480*/  STG.E desc[UR6][R4.64+0xc], R11 ;  /* 0x00000c0b04007986 */ /* 0x0007e8000c101906 */
[----:B------:R3:W-:Y:S04]  /*1490*/  STG.E desc[UR6][R4.64+0x18], R11 ;  /* 0x0000180b04007986 */ /* 0x0007e8000c101906 */
[----:B------:R3:W-:Y:S01]  /*14a0*/  STG.E desc[UR6][R4.64+0x24], R11 ;  /* 0x0000240b04007986 */ /* 0x0007e2000c101906 */
[----:B0-----:R-:W-:-:S04]  /*14b0*/  IADD3 R7, PT, PT, R10, R7, R2 ;  /* 0x000000070a077210 */ /* 0x001fc80007ffe002 */
[----:B-1----:R-:W-:Y:S01]  /*14c0*/  IADD3 R7, PT, PT, R17, R7, R12 ;  /* 0x0000000711077210 */ /* 0x002fe20007ffe00c */
[----:B------:R-:W-:-:S04]  /*14d0*/  IMAD.MOV.U32 R17, RZ, RZ, 0x4 ;  /* 0x00000004ff117424 */ /* 0x000fc800078e00ff */
[----:B--2---:R-:W-:Y:S01]  /*14e0*/  IMAD.IADD R7, R16, 0x1, R7 ;  /* 0x0000000110077824 */ /* 0x004fe200078e0207 */
[----:B------:R3:W-:Y:S04]  /*14f0*/  STG.E desc[UR6][R4.64+0x10], R13 ;  /* 0x0000100d04007986 */ /* 0x0007e8000c101906 */
        /* <DEDUP_REMOVED lines=9> */
[----:B------:R3:W-:Y:S01]  /*1590*/  STG.E desc[UR6][R4.64+0x8], R7 ;  /* 0x0000080704007986 */ /* 0x0007e2000c101906 */
[----:B------:R-:W-:-:S05]  /*15a0*/  IADD3 R8, P1, PT, R4, 0xc, RZ ;  /* 0x0000000c04087810 */ /* 0x000fca0007f3e0ff */
[----:B------:R-:W-:Y:S01]  /*15b0*/  IMAD.X R9, RZ, RZ, R5, P1 ;  /* 0x000000ffff097224 */ /* 0x000fe200008e0605 */
[----:B------:R-:W-:Y:S07]  /*15c0*/  @!P0 BRA `(.L_x_11) ;  /* 0x0000000c00b88947 */ /* 0x000fee0003800000 */
[C---:B------:R-:W-:Y:S01]  /*15d0*/  IADD3 R6, P1, PT, R4.reuse, 0x804, RZ ;  /* 0x0000080404067810 */ /* 0x040fe20007f3e0ff */
[----:B------:R-:W-:Y:S01]  /*15e0*/  BSSY.RECONVERGENT B1, `(.L_x_11) ;  /* 0x00000ec000017945 */ /* 0x000fe20003800200 */
[----:B---3--:R-:W-:-:S03]  /*15f0*/  IADD3 R0, P0, PT, R4, 0x1c, RZ ;  /* 0x0000001c04007810 */ /* 0x008fc60007f1e0ff */
[----:B------:R-:W-:Y:S01]  /*1600*/  IMAD.X R7, RZ, RZ, R5, P1 ;  /* 0x000000ffff077224 */ /* 0x000fe200008e0605 */
[----:B------:R-:W-:-:S09]  /*1610*/  IADD3.X R2, PT, PT, RZ, R5, RZ, P0, !PT ;  /* 0x00000005ff027210 */ /* 0x000fd200007fe4ff */
.L_x_21:
[----:B-1----:R-:W0:Y:S02]  /*1620*/  LDC.64 R12, c[0x0][0x380] ;  /* 0x0000e000ff0c7b82 */ /* 0x002e240000000a00 */
[----:B0-----:R-:W2:Y:S01]  /*1630*/  LDG.E R12, desc[UR6][R12.64] ;  /* 0x000000060c0c7981 */ /* 0x001ea2000c1e1900 */
[----:B------:R-:W-:Y:S02]  /*1640*/  IMAD.MOV.U32 R18, RZ, RZ, -0x1 ;  /* 0xffffffffff127424 */ /* 0x000fe400078e00ff */
[----:B------:R-:W-:Y:S02]  /*1650*/  IMAD.MOV.U32 R10, RZ, RZ, -0x3 ;  /* 0xfffffffdff0a7424 */ /* 0x000fe400078e00ff */
[----:B------:R-:W-:Y:S01]  /*1660*/  IMAD.MOV.U32 R11, RZ, RZ, -0x1 ;  /* 0xffffffffff0b7424 */ /* 0x000fe200078e00ff */
[----:B--2---:R-:W-:-:S13]  /*1670*/  ISETP.GE.AND P0, PT, R12, 0x1, PT ;  /* 0x000000010c00780c */ /* 0x004fda0003f06270 */
[----:B------:R-:W-:Y:S05]  /*1680*/  @!P0 BRA `(.L_x_12) ;  /* 0x0000000800988947 */ /* 0x000fea0003800000 */
[----:B------:R-:W-:Y:S02]  /*1690*/  IMAD.MOV.U32 R18, RZ, RZ, -0x1 ;  /* 0xffffffffff127424 */ /* 0x000fe400078e00ff */
[----:B------:R-:W-:Y:S02]  /*16a0*/  IMAD.MOV.U32 R15, RZ, RZ, RZ ;  /* 0x000000ffff0f7224 */ /* 0x000fe400078e00ff */
[----:B------:R-:W-:Y:S02]  /*16b0*/  IMAD.MOV.U32 R13, RZ, RZ, -0x1 ;  /* 0xffffffffff0d7424 */ /* 0x000fe400078e00ff */
[----:B------:R-:W-:-:S07]  /*16c0*/  IMAD.MOV.U32 R17, RZ, RZ, -0x1 ;  /* 0xffffffffff117424 */ /* 0x000fce00078e00ff */
.L_x_20:
[----:B------:R-:W-:-:S06]  /*16d0*/  IMAD.WIDE.U32 R10, R15, 0x4, R6 ;  /* 0x000000040f0a7825 */ /* 0x000fcc00078e0006 */
[----:B------:R-:W2:Y:S01]  /*16e0*/  LDG.E R10, desc[UR6][R10.64] ;  /* 0x000000060a0a7981 */ /* 0x000ea2000c1e1900 */
[----:B------:R-:W-:Y:S01]  /*16f0*/  BSSY.RECONVERGENT B0, `(.L_x_13) ;  /* 0x000009a000007945 */ /* 0x000fe20003800200 */
[----:B--2---:R-:W-:-:S13]  /*1700*/  ISETP.NE.AND P0, PT, R10, -0x1, PT ;  /* 0xffffffff0a00780c */ /* 0x004fda0003f05270 */
[----:B------:R-:W-:Y:S05]  /*1710*/  @!P0 BRA `(.L_x_14) ;  /* 0x00000008005c8947 */ /* 0x000fea0003800000 */
[----:B------:R-:W2:Y:S02]  /*1720*/  LDG.E R14, desc[UR6][R4.64] ;  /* 0x00000006040e7981 */ /* 0x000ea4000c1e1900 */
[----:B--2---:R-:W-:-:S13]  /*1730*/  ISETP.GE.AND P0, PT, R14, 0x1, PT ;  /* 0x000000010e00780c */ /* 0x004fda0003f06270 */
[----:B------:R-:W-:Y:S05]  /*1740*/  @!P0 BRA `(.L_x_14) ;  /* 0x0000000800508947 */ /* 0x000fea0003800000 */
[C---:B------:R-:W-:Y:S01]  /*1750*/  ISETP.GE.U32.AND P0, PT, R14.reuse, 0x4, PT ;  /* 0x000000040e00780c */ /* 0x040fe20003f06070 */
[----:B------:R-:W-:Y:S01]  /*1760*/  BSSY.RECONVERGENT B2, `(.L_x_15) ;  /* 0x0000052000027945 */ /* 0x000fe20003800200 */
[----:B------:R-:W-:Y:S01]  /*1770*/  LOP3.LUT R27, R14, 0x3, RZ, 0xc0, !PT ;  /* 0x000000030e1b7812 */ /* 0x000fe200078ec0ff */
[----:B------:R-:W-:-:S03]  /*1780*/  IMAD.MOV.U32 R16, RZ, RZ, RZ ;  /* 0x000000ffff107224 */ /* 0x000fc600078e00ff */
[----:B------:R-:W-:-:S07]  /*1790*/  ISETP.NE.AND P1, PT, R27, RZ, PT ;  /* 0x000000ff1b00720c */ /* 0x000fce0003f25270 */
[----:B------:R-:W-:Y:S06]  /*17a0*/  @!P0 BRA `(.L_x_16) ;  /* 0x0000000400348947 */ /* 0x000fec0003800000 */
[----:B------:R-:W-:Y:S01]  /*17b0*/  HFMA2 R19, -RZ, RZ, 0, 0 ;  /* 0x00000000ff137431 */ /* 0x000fe200000001ff */
[----:B------:R-:W-:Y:S01]  /*17c0*/  LOP3.LUT R16, R14, 0x7ffffffc, RZ, 0xc0, !PT ;  /* 0x7ffffffc0e107812 */ /* 0x000fe200078ec0ff */
[----:B------:R-:W-:Y:S02]  /*17d0*/  IMAD.MOV.U32 R10, RZ, RZ, R0 ;  /* 0x000000ffff0a7224 */ /* 0x000fe400078e0000 */
[----:B------:R-:W-:-:S07]  /*17e0*/  IMAD.MOV.U32 R11, RZ, RZ, R2 ;  /* 0x000000ffff0b7224 */ /* 0x000fce00078e0002 */
.L_x_17:
[----:B------:R-:W2:Y:S04]  /*17f0*/  LDG.E R23, desc[UR6][R10.64+-0x10] ;  /* 0xfffff0060a177981 */ /* 0x000ea8000c1e1900 */
[----:B------:R-:W3:Y:S04]  /*1800*/  LDG.E R24, desc[UR6][R10.64+-0x8] ;  /* 0xfffff8060a187981 */ /* 0x000ee8000c1e1900 */
[----:B------:R-:W4:Y:S04]  /*1810*/  LDG.E R25, desc[UR6][R10.64+-0xc] ;  /* 0xfffff4060a197981 */ /* 0x000f28000c1e1900 */
[----:B------:R-:W5:Y:S04]  /*1820*/  LDG.E R21, desc[UR6][R10.64+-0x4] ;  /* 0xfffffc060a157981 */ /* 0x000f68000c1e1900 */
[----:B------:R-:W5:Y:S04]  /*1830*/  LDG.E R20, desc[UR6][R10.64] ;  /* 0x000000060a147981 */ /* 0x000f68000c1e1900 */
[----:B------:R-:W5:Y:S01]  /*1840*/  LDG.E R22, desc[UR6][R10.64+0x4] ;  /* 0x000004060a167981 */ /* 0x000f62000c1e1900 */
[----:B--2---:R-:W-:-:S02]  /*1850*/  IMAD R23, R12, R23, R15 ;  /* 0x000000170c177224 */ /* 0x004fc400078e020f */
[C-C-:B---3--:R-:W-:Y:S02]  /*1860*/  IMAD R24, R12.reuse, R24, R15.reuse ;  /* 0x000000180c187224 */ /* 0x148fe400078e020f */
[C-C-:B----4-:R-:W-:Y:S02]  /*1870*/  IMAD R25, R12.reuse, R25, R15.reuse ;  /* 0x000000190c197224 */ /* 0x150fe400078e020f */
[C-C-:B-----5:R-:W-:Y:S01]  /*1880*/  IMAD R21, R12.reuse, R21, R15.reuse ;  /* 0x000000150c157224 */ /* 0x160fe200078e020f */
[----:B------:R-:W-:Y:S01]  /*1890*/  LEA R23, R23, UR5, 0x2 ;  /* 0x0000000517177c11 */ /* 0x000fe2000f8e10ff */
[--C-:B------:R-:W-:Y:S01]  /*18a0*/  IMAD R20, R12, R20, R15.reuse ;  /* 0x000000140c147224 */ /* 0x100fe200078e020f */
[----:B------:R-:W-:Y:S01]  /*18b0*/  LEA R24, R24, UR5, 0x2 ;  /* 0x0000000518187c11 */ /* 0x000fe2000f8e10ff */
[----:B------:R-:W-:Y:S01]  /*18c0*/  IMAD R22, R12, R22, R15 ;  /* 0x000000160c167224 */ /* 0x000fe200078e020f */
[----:B------:R-:W-:Y:S02]  /*18d0*/  LEA R25, R25, UR5, 0x2 ;  /* 0x0000000519197c11 */ /* 0x000fe4000f8e10ff */
[----:B------:R-:W-:Y:S01]  /*18e0*/  LDS R23, [R23] ;  /* 0x0000000017177984 */ /* 0x000fe20000000800 */
[----:B------:R-:W-:-:S02]  /*18f0*/  LEA R26, R21, UR5, 0x2 ;  /* 0x00000005151a7c11 */ /* 0x000fc4000f8e10ff */
[----:B------:R-:W-:Y:S01]  /*1900*/  LEA R28, R20, UR5, 0x2 ;  /* 0x00000005141c7c11 */ /* 0x000fe2000f8e10ff */
[----:B------:R-:W-:Y:S01]  /*1910*/  LDS R24, [R24] ;  /* 0x0000000018187984 */ /* 0x000fe20000000800 */
[----:B------:R-:W-:-:S03]  /*1920*/  LEA R22, R22, UR5, 0x2 ;  /* 0x0000000516167c11 */ /* 0x000fc6000f8e10ff */
[----:B------:R-:W0:Y:S04]  /*1930*/  LDS R20, [R25] ;  /* 0x0000000019147984 */ /* 0x000e280000000800 */
[----:B------:R-:W-:Y:S04]  /*1940*/  LDS R26, [R26] ;  /* 0x000000001a1a7984 */ /* 0x000fe80000000800 */
[----:B------:R1:W-:Y:S04]  /*1950*/  LDS R21, [R28] ;  /* 0x000000001c157984 */ /* 0x0003e80000000800 */
[----:B------:R0:W2:Y:S04]  /*1960*/  LDS R29, [R22] ;  /* 0x00000000161d7984 */ /* 0x0000a80000000800 */
[----:B-1----:R-:W3:Y:S04]  /*1970*/  LDG.E R28, desc[UR6][R10.64+0x8] ;  /* 0x000008060a1c7981 */ /* 0x002ee8000c1e1900 */
[----:B------:R-:W4:Y:S01]  /*1980*/  LDG.E R25, desc[UR6][R10.64+0xc] ;  /* 0x00000c060a197981 */ /* 0x000f22000c1e1900 */
[----:B0-----:R-:W-:-:S03]  /*1990*/  IADD3 R22, PT, PT, R24, R20, R23 ;  /* 0x0000001418167210 */ /* 0x001fc60007ffe017 */
[----:B------:R-:W5:Y:S04]  /*19a0*/  LDG.E R23, desc[UR6][R10.64+0x18] ;  /* 0x000018060a177981 */ /* 0x000f68000c1e1900 */
[----:B------:R-:W5:Y:S01]  /*19b0*/  LDG.E R24, desc[UR6][R10.64+0x1c] ;  /* 0x00001c060a187981 */ /* 0x000f62000c1e1900 */
[----:B--2---:R-:W-:-:S03]  /*19c0*/  IADD3 R20, PT, PT, R29, R21, R26 ;  /* 0x000000151d147210 */ /* 0x004fc60007ffe01a */
[----:B------:R-:W2:Y:S01]  /*19d0*/  LDG.E R29, desc[UR6][R10.64+0x10] ;  /* 0x000010060a1d7981 */ /* 0x000ea2000c1e1900 */
[----:B------:R-:W-:-:S04]  /*19e0*/  VIMNMX R21, PT, PT, R22, R13, !PT ;  /* 0x0000000d16157248 */ /* 0x000fc80007fe0100 */
[----:B------:R-:W-:Y:S02]  /*19f0*/  ISETP.GT.AND P0, PT, R20, R21, PT ;  /* 0x000000151400720c */ /* 0x000fe40003f04270 */
[----:B------:R-:W-:Y:S02]  /*1a00*/  VIMNMX R21, PT, PT, R21, R20, !PT ;  /* 0x0000001415157248 */ /* 0x000fe40007fe0100 */
[----:B------:R0:W5:Y:S01]  /*1a10*/  LDG.E R20, desc[UR6][R10.64+0x14] ;  /* 0x000014060a147981 */ /* 0x000162000c1e1900 */
[----:B------:R-:W-:-:S04]  /*1a20*/  ISETP.GT.AND P4, PT, R22, R13, PT ;  /* 0x0000000d1600720c */ /* 0x000fc80003f84270 */
[----:B------:R-:W-:-:S04]  /*1a30*/  SEL R17, R19, R17, P4 ;  /* 0x0000001113117207 */ /* 0x000fc80002000000 */
[----:B------:R-:W-:Y:S01]  /*1a40*/  @P0 VIADD R17, R19, 0x1 ;  /* 0x0000000113110836 */ /* 0x000fe20000000000 */
[----:B------:R-:W-:-:S04]  /*1a50*/  ISETP.GT.OR P0, PT, R22, R13, P0 ;  /* 0x0000000d1600720c */ /* 0x000fc80000704670 */
[----:B------:R-:W-:Y:S02]  /*1a60*/  SEL R18, R15, R18, P0 ;  /* 0x000000120f127207 */ /* 0x000fe40000000000 */
[----:B0-----:R-:W-:-:S05]  /*1a70*/  IADD3 R10, P4, PT, R10, 0x30, RZ ;  /* 0x000000300a0a7810 */ /* 0x001fca0007f9e0ff */
[----:B------:R-:W-:Y:S02]  /*1a80*/  IMAD.X R11, RZ, RZ, R11, P4 ;  /* 0x000000ffff0b7224 */ /* 0x000fe400020e060b */
[C-C-:B---3--:R-:W-:Y:S02]  /*1a90*/  IMAD R28, R12.reuse, R28, R15.reuse ;  /* 0x0000001c0c1c7224 */ /* 0x148fe400078e020f */
[----:B----4-:R-:W-:-:S03]  /*1aa0*/  IMAD R25, R12, R25, R15 ;  /* 0x000000190c197224 */ /* 0x010fc600078e020f */
[----:B------:R-:W-:Y:S02]  /*1ab0*/  LEA R28, R28, UR5, 0x2 ;  /* 0x000000051c1c7c11 */ /* 0x000fe4000f8e10ff */
[----:B------:R-:W-:-:S04]  /*1ac0*/  LEA R25, R25, UR5, 0x2 ;  /* 0x0000000519197c11 */ /* 0x000fc8000f8e10ff */
[----:B------:R-:W-:Y:S04]  /*1ad0*/  LDS R28, [R28] ;  /* 0x000000001c1c7984 */ /* 0x000fe80000000800 */
[----:B------:R-:W-:Y:S01]  /*1ae0*/  LDS R25, [R25] ;  /* 0x0000000019197984 */ /* 0x000fe20000000800 */
[----:B--2---:R-:W-:-:S05]  /*1af0*/  IMAD R26, R12, R29, R15 ;  /* 0x0000001d0c1a7224 */ /* 0x004fca00078e020f */
[----:B------:R-:W-:-:S06]  /*1b00*/  LEA R26, R26, UR5, 0x2 ;  /* 0x000000051a1a7c11 */ /* 0x000fcc000f8e10ff */
[----:B------:R-:W0:Y:S01]  /*1b10*/  LDS R26, [R26] ;  /* 0x000000001a1a7984 */ /* 0x000e220000000800 */
[--C-:B-----5:R-:W-:Y:S01]  /*1b20*/  IMAD R20, R12, R20, R15.reuse ;  /* 0x000000140c147224 */ /* 0x120fe200078e020f */
[----:B0-----:R-:W-:Y:S01]  /*1b30*/  IADD3 R29, PT, PT, R26, R25, R28 ;  /* 0x000000191a1d7210 */ /* 0x001fe20007ffe01c */
[C-C-:B------:R-:W-:Y:S02]  /*1b40*/  IMAD R25, R12.reuse, R23, R15.reuse ;  /* 0x000000170c197224 */ /* 0x140fe400078e020f */
[----:B------:R-:W-:Y:S01]  /*1b50*/  IMAD R26, R12, R24, R15 ;  /* 0x000000180c1a7224 */ /* 0x000fe200078e020f */
[----:B------:R-:W-:Y:S02]  /*1b60*/  LEA R23, R20, UR5, 0x2 ;  /* 0x0000000514177c11 */ /* 0x000fe4000f8e10ff */
[----:B------:R-:W-:Y:S02]  /*1b70*/  LEA R24, R25, UR5, 0x2 ;  /* 0x0000000519187c11 */ /* 0x000fe4000f8e10ff */
[----:B------:R-:W-:Y:S01]  /*1b80*/  LEA R26, R26, UR5, 0x2 ;  /* 0x000000051a1a7c11 */ /* 0x000fe2000f8e10ff */
[----:B------:R-:W-:Y:S04]  /*1b90*/  LDS R20, [R23] ;  /* 0x0000000017147984 */ /* 0x000fe80000000800 */
[----:B------:R-:W-:Y:S04]  /*1ba0*/  LDS R24, [R24] ;  /* 0x0000000018187984 */ /* 0x000fe80000000800 */
[----:B------:R-:W0:Y:S01]  /*1bb0*/  LDS R25, [R26] ;  /* 0x000000001a197984 */ /* 0x000e220000000800 */
[----:B------:R-:W-:-:S02]  /*1bc0*/  ISETP.GT.AND P2, PT, R29, R21, PT ;  /* 0x000000151d00720c */ /* 0x000fc40003f44270 */
[----:B------:R-:W-:-:S11]  /*1bd0*/  VIMNMX R21, PT, PT, R21, R29, !PT ;  /* 0x0000001d15157248 */ /* 0x000fd60007fe0100 */
[----:B------:R-:W-:Y:S01]  /*1be0*/  @P2 VIADD R17, R19, 0x2 ;  /* 0x0000000213112836 */ /* 0x000fe20000000000 */
[----:B0-----:R-:W-:-:S04]  /*1bf0*/  IADD3 R20, PT, PT, R25, R24, R20 ;  /* 0x0000001819147210 */ /* 0x001fc80007ffe014 */
[----:B------:R-:W-:-:S13]  /*1c00*/  ISETP.GT.AND P3, PT, R20, R21, PT ;  /* 0x000000151400720c */ /* 0x000fda0003f64270 */
[C---:B------:R-:W-:Y:S02]  /*1c10*/  @P3 VIADD R17, R19.reuse, 0x3 ;  /* 0x0000000313113836 */ /* 0x040fe40000000000 */
[----:B------:R-:W-:-:S05]  /*1c20*/  VIADD R19, R19, 0x4 ;  /* 0x0000000413137836 */ /* 0x000fca0000000000 */
[----:B------:R-:W-:Y:S02]  /*1c30*/  ISETP.NE.AND P0, PT, R19, R16, PT ;  /* 0x000000101300720c */ /* 0x000fe40003f05270 */
[----:B------:R-:W-:Y:S02]  /*1c40*/  SEL R18, R15, R18, P3 ;  /* 0x000000120f127207 */ /* 0x000fe40001800000 */
[----:B------:R-:W-:Y:S02]  /*1c50*/  VIMNMX R13, PT, PT, R21, R20, !PT ;  /* 0x00000014150d7248 */ /* 0x000fe40007fe0100 */
[----:B------:R-:W-:-:S07]  /*1c60*/  SEL R18, R15, R18, P2 ;  /* 0x000000120f127207 */ /* 0x000fce0001000000 */
[----:B------:R-:W-:Y:S05]  /*1c70*/  @P0 BRA `(.L_x_17) ;  /* 0xfffffff800dc0947 */ /* 0x000fea000383ffff */
.L_x_16:
[----:B------:R-:W-:Y:S05]  /*1c80*/  BSYNC.RECONVERGENT B2 ;  /* 0x0000000000027941 */ /* 0x000fea0003800200 */
.L_x_15:
[----:B------:R-:W-:Y:S05]  /*1c90*/  @!P1 BRA `(.L_x_14) ;  /* 0x0000000000fc9947 */ /* 0x000fea0003800000 */
[----:B------:R-:W-:Y:S01]  /*1ca0*/  ISETP.NE.AND P0, PT, R27, 0x1, PT ;  /* 0x000000011b00780c */ /* 0x000fe20003f05270 */
[----:B------:R-:W-:Y:S01]  /*1cb0*/  BSSY.RECONVERGENT B2, `(.L_x_18) ;  /* 0x0000029000027945 */ /* 0x000fe20003800200 */
[----:B------:R-:W-:-:S04]  /*1cc0*/  LOP3.LUT R14, R14, 0x1, RZ, 0xc0, !PT ;  /* 0x000000010e0e7812 */ /* 0x000fc800078ec0ff */
[----:B------:R-:W-:-:S07]  /*1cd0*/  ISETP.NE.U32.AND P2, PT, R14, 0x1, PT ;  /* 0x000000010e00780c */ /* 0x000fce0003f45070 */
[----:B------:R-:W-:Y:S06]  /*1ce0*/  @!P0 BRA `(.L_x_19) ;  /* 0x0000000000948947 */ /* 0x000fec0003800000 */
[----:B------:R-:W-:-:S04]  /*1cf0*/  IMAD R11, R16, 0x3, RZ ;  /* 0x00000003100b7824 */ /* 0x000fc800078e02ff */
[----:B------:R-:W-:-:S05]  /*1d00*/  IMAD.WIDE.U32 R10, R11, 0x4, R8 ;  /* 0x000000040b0a7825 */ /* 0x000fca00078e0008 */
[----:B------:R-:W2:Y:S04]  /*1d10*/  LDG.E R14, desc[UR6][R10.64] ;  /* 0x000000060a0e7981 */ /* 0x000ea8000c1e1900 */
[----:B------:R-:W3:Y:S04]  /*1d20*/  LDG.E R19, desc[UR6][R10.64+0x4] ;  /* 0x000004060a137981 */ /* 0x000ee8000c1e1900 */
[----:B------:R-:W4:Y:S04]  /*1d30*/  LDG.E R20, desc[UR6][R10.64+0x8] ;  /* 0x000008060a147981 */ /* 0x000f28000c1e1900 */
[----:B------:R-:W5:Y:S04]  /*1d40*/  LDG.E R21, desc[UR6][R10.64+0xc] ;  /* 0x00000c060a157981 */ /* 0x000f68000c1e1900 */
[----:B------:R-:W5:Y:S04]  /*1d50*/  LDG.E R22, desc[UR6][R10.64+0x10] ;  /* 0x000010060a167981 */ /* 0x000f68000c1e1900 */
[----:B------:R-:W5:Y:S01]  /*1d60*/  LDG.E R23, desc[UR6][R10.64+0x14] ;  /* 0x000014060a177981 */ /* 0x000f62000c1e1900 */
[----:B--2---:R-:W-:-:S02]  /*1d70*/  IMAD R14, R12, R14, R15 ;  /* 0x0000000e0c0e7224 */ /* 0x004fc400078e020f */
[----:B---3--:R-:W-:-:S03]  /*1d80*/  IMAD R19, R12, R19, R15 ;  /* 0x000000130c137224 */ /* 0x008fc600078e020f */
[----:B------:R-:W-:Y:S01]  /*1d90*/  LEA R14, R14, UR5, 0x2 ;  /* 0x000000050e0e7c11 */ /* 0x000fe2000f8e10ff */
[----:B----4-:R-:W-:Y:S01]  /*1da0*/  IMAD R20, R12, R20, R15 ;  /* 0x000000140c147224 */ /* 0x010fe200078e020f */
[----:B------:R-:W-:-:S04]  /*1db0*/  LEA R19, R19, UR5, 0x2 ;  /* 0x0000000513137c11 */ /* 0x000fc8000f8e10ff */
[----:B------:R-:W-:Y:S01]  /*1dc0*/  LDS R14, [R14] ;  /* 0x000000000e0e7984 */ /* 0x000fe20000000800 */
[--C-:B-----5:R-:W-:Y:S01]  /*1dd0*/  IMAD R21, R12, R21, R15.reuse ;  /* 0x000000150c157224 */ /* 0x120fe200078e020f */
[----:B------:R-:W-:Y:S02]  /*1de0*/  LEA R20, R20, UR5, 0x2 ;  /* 0x0000000514147c11 */ /* 0x000fe4000f8e10ff */
[----:B------:R-:W-:Y:S01]  /*1df0*/  LDS R19, [R19] ;  /* 0x0000000013137984 */ /* 0x000fe20000000800 */
[C-C-:B------:R-:W-:Y:S01]  /*1e00*/  IMAD R22, R12.reuse, R22, R15.reuse ;  /* 0x000000160c167224 */ /* 0x140fe200078e020f */
[----:B------:R-:W-:Y:S02]  /*1e10*/  LEA R21, R21, UR5, 0x2 ;  /* 0x0000000515157c11 */ /* 0x000fe4000f8e10ff */
[----:B------:R-:W0:Y:S01]  /*1e20*/  LDS R20, [R20] ;  /* 0x0000000014147984 */ /* 0x000e220000000800 */
[----:B------:R-:W-:Y:S01]  /*1e30*/  IMAD R23, R12, R23, R15 ;  /* 0x000000170c177224 */ /* 0x000fe200078e020f */
[----:B------:R-:W-:-:S02]  /*1e40*/  LEA R22, R22, UR5, 0x2 ;  /* 0x0000000516167c11 */ /* 0x000fc4000f8e10ff */
[----:B------:R-:W-:Y:S02]  /*1e50*/  LDS R21, [R21] ;  /* 0x0000000015157984 */ /* 0x000fe40000000800 */
[----:B------:R-:W-:Y:S02]  /*1e60*/  LEA R23, R23, UR5, 0x2 ;  /* 0x0000000517177c11 */ /* 0x000fe4000f8e10ff */
[----:B------:R-:W-:Y:S04]  /*1e70*/  LDS R22, [R22] ;  /* 0x0000000016167984 */ /* 0x000fe80000000800 */
[----:B------:R-:W1:Y:S01]  /*1e80*/  LDS R23, [R23] ;  /* 0x0000000017177984 */ /* 0x000e620000000800 */
[----:B0-----:R-:W-:-:S04]  /*1e90*/  IADD3 R10, PT, PT, R20, R19, R14 ;  /* 0x00000013140a7210 */ /* 0x001fc80007ffe00e */
[----:B------:R-:W-:Y:S02]  /*1ea0*/  VIMNMX R11, PT, PT, R13, R10, !PT ;  /* 0x0000000a0d0b7248 */ /* 0x000fe40007fe0100 */
[----:B------:R-:W-:-:S04]  /*1eb0*/  ISETP.GT.AND P0, PT, R10, R13, PT ;  /* 0x0000000d0a00720c */ /* 0x000fc80003f04270 */
[----:B------:R-:W-:Y:S02]  /*1ec0*/  SEL R17, R16, R17, P0 ;  /* 0x0000001110117207 */ /* 0x000fe40000000000 */
[----:B-1----:R-:W-:-:S04]  /*1ed0*/  IADD3 R24, PT, PT, R23, R22, R21 ;  /* 0x0000001617187210 */ /* 0x002fc80007ffe015 */
[----:B------:R-:W-:Y:S02]  /*1ee0*/  ISETP.GT.AND P1, PT, R24, R11, PT ;  /* 0x0000000b1800720c */ /* 0x000fe40003f24270 */
[----:B------:R-:W-:Y:S02]  /*1ef0*/  VIMNMX R13, PT, PT, R11, R24, !PT ;  /* 0x000000180b0d7248 */ /* 0x000fe40007fe0100 */
[----:B------:R-:W-:-:S04]  /*1f00*/  SEL R18, R15, R18, P1 ;  /* 0x000000120f127207 */ /* 0x000fc80000800000 */
[----:B------:R-:W-:-:S05]  /*1f10*/  SEL R18, R15, R18, P0 ;  /* 0x000000120f127207 */ /* 0x000fca0000000000 */
[C---:B------:R-:W-:Y:S01]  /*1f20*/  @P1 VIADD R17, R16.reuse, 0x1 ;  /* 0x0000000110111836 */ /* 0x040fe20000000000 */
[----:B------:R-:W-:-:S07]  /*1f30*/  IADD3 R16, PT, PT, R16, 0x2, RZ ;  /* 0x0000000210107810 */ /* 0x000fce0007ffe0ff */
.L_x_19:
[----:B------:R-:W-:Y:S05]  /*1f40*/  BSYNC.RECONVERGENT B2 ;  /* 0x0000000000027941 */ /* 0x000fea0003800200 */
.L_x_18:
[----:B------:R-:W-:Y:S05]  /*1f50*/  @P2 BRA `(.L_x_14) ;  /* 0x00000000004c2947 */ /* 0x000fea0003800000 */
[----:B------:R-:W-:-:S04]  /*1f60*/  IMAD R11, R16, 0x3, RZ ;  /* 0x00000003100b7824 */ /* 0x000fc800078e02ff */
[----:B------:R-:W-:-:S05]  /*1f70*/  IMAD.WIDE.U32 R10, R11, 0x4, R8 ;  /* 0x000000040b0a7825 */ /* 0x000fca00078e0008 */
[----:B------:R-:W2:Y:S04]  /*1f80*/  LDG.E R14, desc[UR6][R10.64] ;  /* 0x000000060a0e7981 */ /* 0x000ea8000c1e1900 */
[----:B------:R-:W3:Y:S04]  /*1f90*/  LDG.E R19, desc[UR6][R10.64+0x4] ;  /* 0x000004060a137981 */ /* 0x000ee8000c1e1900 */
[----:B------:R-:W4:Y:S01]  /*1fa0*/  LDG.E R20, desc[UR6][R10.64+0x8] ;  /* 0x000008060a147981 */ /* 0x000f22000c1e1900 */
[C-C-:B--2---:R-:W-:Y:S02]  /*1fb0*/  IMAD R14, R12.reuse, R14, R15.reuse ;  /* 0x0000000e0c0e7224 */ /* 0x144fe400078e020f */
[----:B---3--:R-:W-:-:S03]  /*1fc0*/  IMAD R19, R12, R19, R15 ;  /* 0x000000130c137224 */ /* 0x008fc600078e020f */
[----:B------:R-:W-:Y:S01]  /*1fd0*/  LEA R14, R14, UR5, 0x2 ;  /* 0x000000050e0e7c11 */ /* 0x000fe2000f8e10ff */
[----:B----4-:R-:W-:Y:S01]  /*1fe0*/  IMAD R20, R12, R20, R15 ;  /* 0x000000140c147224 */ /* 0x010fe200078e020f */
[----:B------:R-:W-:-:S04]  /*1ff0*/  LEA R19, R19, UR5, 0x2 ;  /* 0x0000000513137c11 */ /* 0x000fc8000f8e10ff */
[----:B------:R-:W-:Y:S01]  /*2000*/  LDS R14, [R14] ;  /* 0x000000000e0e7984 */ /* 0x000fe20000000800 */
[----:B------:R-:W-:-:S03]  /*2010*/  LEA R20, R20, UR5, 0x2 ;  /* 0x0000000514147c11 */ /* 0x000fc6000f8e10ff */
[----:B------:R-:W-:Y:S04]  /*2020*/  LDS R19, [R19] ;  /* 0x0000000013137984 */ /* 0x000fe80000000800 */
[----:B------:R-:W0:Y:S02]  /*2030*/  LDS R20, [R20] ;  /* 0x0000000014147984 */ /* 0x000e240000000800 */
[----:B0-----:R-:W-:-:S04]  /*2040*/  IADD3 R22, PT, PT, R20, R19, R14 ;  /* 0x0000001314167210 */ /* 0x001fc80007ffe00e */
[----:B------:R-:W-:Y:S02]  /*2050*/  ISETP.GT.AND P0, PT, R22, R13, PT ;  /* 0x0000000d1600720c */ /* 0x000fe40003f04270 */
[----:B------:R-:W-:Y:S02]  /*2060*/  VIMNMX R13, PT, PT, R13, R22, !PT ;  /* 0x000000160d0d7248 */ /* 0x000fe40007fe0100 */
[----:B------:R-:W-:Y:S02]  /*2070*/  SEL R17, R16, R17, P0 ;  /* 0x0000001110117207 */ /* 0x000fe40000000000 */
[----:B------:R-:W-:-:S07]  /*2080*/  SEL R18, R15, R18, P0 ;  /* 0x000000120f127207 */ /* 0x000fce0000000000 */
.L_x_14:
[----:B------:R-:W-:Y:S05]  /*2090*/  BSYNC.RECONVERGENT B0 ;  /* 0x0000000000007941 */ /* 0x000fea0003800200 */
.L_x_13:
[----:B------:R-:W-:-:S05]  /*20a0*/  VIADD R15, R15, 0x1 ;  /* 0x000000010f0f7836 */ /* 0x000fca0000000000 */
[----:B------:R-:W-:-:S13]  /*20b0*/  ISETP.NE.AND P0, PT, R15, R12, PT ;  /* 0x0000000c0f00720c */ /* 0x000fda0003f05270 */
[----:B------:R-:W-:Y:S05]  /*20c0*/  @P0 BRA `(.L_x_20) ;  /* 0xfffffff400800947 */ /* 0x000fea000383ffff */
[----:B------:R-:W-:-:S05]  /*20d0*/  IMAD R10, R17, 0x3, RZ ;  /* 0x00000003110a7824 */ /* 0x000fca00078e02ff */
[----:B------:R-:W-:-:S07]  /*20e0*/  SHF.R.S32.HI R11, RZ, 0x1f, R10 ;  /* 0x0000001fff0b7819 */ /* 0x000fce000001140a */
.L_x_12:
[----:B------:R-:W-:Y:S01]  /*20f0*/  LEA R22, P0, R10, R4, 0x2 ;  /* 0x000000040a167211 */ /* 0x000fe200078010ff */
[----:B------:R-:W-:Y:S02]  /*2100*/  IMAD.MOV.U32 R19, RZ, RZ, -0x1 ;  /* 0xffffffffff137424 */ /* 0x000fe400078e00ff */
[----:B------:R-:W-:Y:S01]  /*2110*/  IMAD.WIDE R16, R18, 0x4, R6 ;  /* 0x0000000412107825 */ /* 0x000fe200078e0206 */
[----:B------:R-:W-:-:S04]  /*2120*/  LEA.HI.X R23, R10, R5, R11, 0x2, P0 ;  /* 0x000000050a177211 */ /* 0x000fc800000f140b */
[----:B------:R0:W-:Y:S04]  /*2130*/  STG.E desc[UR6][R16.64], R19 ;  /* 0x0000001310007986 */ /* 0x0001e8000c101906 */
[----:B------:R-:W2:Y:S04]  /*2140*/  LDG.E R11, desc[UR6][R22.64+0xc] ;  /* 0x00000c06160b7981 */ /* 0x000ea8000c1e1900 */
[----:B------:R-:W3:Y:S04]  /*2150*/  LDG.E R15, desc[UR6][R22.64+0x10] ;  /* 0x00001006160f7981 */ /* 0x000ee8000c1e1900 */
[----:B------:R1:W4:Y:S04]  /*2160*/  LDG.E R13, desc[UR6][R22.64+0x14] ;  /* 0x00001406160d7981 */ /* 0x000328000c1e1900 */
[----:B------:R-:W-:Y:S04]  /*2170*/  STG.E desc[UR6][R22.64+0xc], R18 ;  /* 0x00000c1216007986 */ /* 0x000fe8000c101906 */
[----:B--2---:R-:W-:Y:S04]  /*2180*/  STG.E desc[UR6][R22.64+0x10], R11 ;  /* 0x0000100b16007986 */ /* 0x004fe8000c101906 */
[----:B---3--:R1:W-:Y:S04]  /*2190*/  STG.E desc[UR6][R22.64+0x14], R15 ;  /* 0x0000140f16007986 */ /* 0x0083e8000c101906 */
[----:B------:R-:W2:Y:S02]  /*21a0*/  LDG.E R10, desc[UR6][R4.64] ;  /* 0x00000006040a7981 */ /* 0x000ea4000c1e1900 */
[----:B--2---:R-:W-:-:S04]  /*21b0*/  IMAD R21, R10, 0x3, RZ ;  /* 0x000000030a157824 */ /* 0x004fc800078e02ff */
[----:B------:R-:W-:-:S05]  /*21c0*/  IMAD.WIDE R20, R21, 0x4, R8 ;  /* 0x0000000415147825 */ /* 0x000fca00078e0208 */
[----:B------:R2:W-:Y:S04]  /*21d0*/  STG.E desc[UR6][R20.64], R18 ;  /* 0x0000001214007986 */ /* 0x0005e8000c101906 */
[----:B------:R-:W0:Y:S02]  /*21e0*/  LDG.E R10, desc[UR6][R4.64] ;  /* 0x00000006040a7981 */ /* 0x000e24000c1e1900 */
[----:B0-----:R-:W-:-:S04]  /*21f0*/  IMAD R17, R10, 0x3, RZ ;  /* 0x000000030a117824 */ /* 0x001fc800078e02ff */
[----:B------:R-:W-:-:S05]  /*2200*/  IMAD.WIDE R16, R17, 0x4, R8 ;  /* 0x0000000411107825 */ /* 0x000fca00078e0208 */
[----:B------:R0:W-:Y:S04]  /*2210*/  STG.E desc[UR6][R16.64+0x4], R11 ;  /* 0x0000040b10007986 */ /* 0x0001e8000c101906 */
[----:B------:R-:W3:Y:S02]  /*2220*/  LDG.E R10, desc[UR6][R4.64] ;  /* 0x00000006040a7981 */ /* 0x000ee4000c1e1900 */
[C---:B---3--:R-:W-:Y:S02]  /*2230*/  IMAD R25, R10.reuse, 0x3, RZ ;  /* 0x000000030a197824 */ /* 0x048fe400078e02ff */
[----:B------:R-:W-:Y:S02]  /*2240*/  VIADD R19, R10, 0x1 ;  /* 0x000000010a137836 */ /* 0x000fe40000000000 */
[----:B-1----:R-:W-:-:S03]  /*2250*/  IMAD.WIDE R22, R25, 0x4, R8 ;  /* 0x0000000419167825 */ /* 0x002fc600078e0208 */
[----:B------:R-:W-:Y:S04]  /*2260*/  STG.E desc[UR6][R4.64], R19 ;  /* 0x0000001304007986 */ /* 0x000fe8000c101906 */
[----:B----4-:R1:W-:Y:S04]  /*2270*/  STG.E desc[UR6][R22.64+0x8], R13 ;  /* 0x0000080d16007986 */ /* 0x0103e8000c101906 */
[----:B------:R-:W2:Y:S02]  /*2280*/  LDG.E R10, desc[UR6][R4.64] ;  /* 0x00000006040a7981 */ /* 0x000ea4000c1e1900 */
[----:B--2---:R-:W-:-:S04]  /*2290*/  IMAD R21, R10, 0x3, RZ ;  /* 0x000000030a157824 */ /* 0x004fc800078e02ff */
[----:B------:R-:W-:-:S05]  /*22a0*/  IMAD.WIDE R20, R21, 0x4, R8 ;  /* 0x0000000415147825 */ /* 0x000fca00078e0208 */
[----:B------:R2:W-:Y:S04]  /*22b0*/  STG.E desc[UR6][R20.64], R18 ;  /* 0x0000001214007986 */ /* 0x0005e8000c101906 */
[----:B------:R-:W3:Y:S01]  /*22c0*/  LDG.E R10, desc[UR6][R4.64] ;  /* 0x00000006040a7981 */ /* 0x000ee2000c1e1900 */
[----:B0-----:R-:W0:Y:S01]  /*22d0*/  LDC.64 R16, c[0x0][0x380] ;  /* 0x0000e000ff107b82 */ /* 0x001e220000000a00 */
[----:B---3--:R-:W-:-:S04]  /*22e0*/  IMAD R25, R10, 0x3, RZ ;  /* 0x000000030a197824 */ /* 0x008fc800078e02ff */
[----:B------:R-:W-:-:S05]  /*22f0*/  IMAD.WIDE R24, R25, 0x4, R8 ;  /* 0x0000000419187825 */ /* 0x000fca00078e0208 */
[----:B------:R3:W-:Y:S04]  /*2300*/  STG.E desc[UR6][R24.64+0x4], R15 ;  /* 0x0000040f18007986 */ /* 0x0007e8000c101906 */
[----:B------:R-:W1:Y:S02]  /*2310*/  LDG.E R10, desc[UR6][R4.64] ;  /* 0x00000006040a7981 */ /* 0x000e64000c1e1900 */
[C---:B-1----:R-:W-:Y:S02]  /*2320*/  IMAD R23, R10.reuse, 0x3, RZ ;  /* 0x000000030a177824 */ /* 0x042fe400078e02ff */
[----:B------:R-:W-:Y:S02]  /*2330*/  VIADD R19, R10, 0x1 ;  /* 0x000000010a137836 */ /* 0x000fe40000000000 */
[----:B------:R-:W-:-:S03]  /*2340*/  IMAD.WIDE R22, R23, 0x4, R8 ;  /* 0x0000000417167825 */ /* 0x000fc600078e0208 */
[----:B------:R-:W-:Y:S04]  /*2350*/  STG.E desc[UR6][R4.64], R19 ;  /* 0x0000001304007986 */ /* 0x000fe8000c101906 */
[----:B------:R1:W-:Y:S04]  /*2360*/  STG.E desc[UR6][R22.64+0x8], R13 ;  /* 0x0000080d16007986 */ /* 0x0003e8000c101906 */
[----:B0-----:R-:W4:Y:S04]  /*2370*/  LDG.E R16, desc[UR6][R16.64] ;  /* 0x0000000610107981 */ /* 0x001f28000c1e1900 */
[----:B------:R-:W1:Y:S04]  /*2380*/  LDG.E R12, desc[UR6][R4.64+0x4] ;  /* 0x00000406040c7981 */ /* 0x000e68000c1e1900 */
[----:B--2---:R-:W2:Y:S01]  /*2390*/  LDG.E R21, desc[UR6][R4.64+0x8] ;  /* 0x0000080604157981 */ /* 0x004ea2000c1e1900 */
[----:B----4-:R-:W-:-:S02]  /*23a0*/  IMAD R11, R11, R16, R18 ;  /* 0x000000100b0b7224 */ /* 0x010fc400078e0212 */
[-CC-:B---3--:R-:W-:Y:S02]  /*23b0*/  IMAD R15, R15, R16.reuse, R18.reuse ;  /* 0x000000100f0f7224 */ /* 0x188fe400078e0212 */
[----:B------:R-:W-:Y:S01]  /*23c0*/  IMAD R18, R13, R16, R18 ;  /* 0x000000100d127224 */ /* 0x000fe200078e0212 */
[----:B------:R-:W-:Y:S01]  /*23d0*/  LEA R11, R11, UR5, 0x2 ;  /* 0x000000050b0b7c11 */ /* 0x000fe2000f8e10ff */
[----:B-1----:R-:W-:Y:S01]  /*23e0*/  VIADD R13, R12, 0xffffffff ;  /* 0xffffffff0c0d7836 */ /* 0x002fe20000000000 */
[----:B------:R-:W-:Y:S02]  /*23f0*/  LEA R15, R15, UR5, 0x2 ;  /* 0x000000050f0f7c11 */ /* 0x000fe4000f8e10ff */
[----:B------:R-:W-:Y:S02]  /*2400*/  LEA R18, R18, UR5, 0x2 ;  /* 0x0000000512127c11 */ /* 0x000fe4000f8e10ff */
[----:B------:R-:W-:Y:S01]  /*2410*/  LDS R11, [R11] ;  /* 0x000000000b0b7984 */ /* 0x000fe20000000800 */
[----:B------:R-:W-:-:S03]  /*2420*/  ISETP.NE.AND P0, PT, R13, RZ, PT ;  /* 0x000000ff0d00720c */ /* 0x000fc60003f05270 */
[----:B------:R-:W-:Y:S04]  /*2430*/  LDS R10, [R15] ;  /* 0x000000000f0a7984 */ /* 0x000fe80000000800 */
[----:B------:R-:W0:Y:S04]  /*2440*/  LDS R18, [R18] ;  /* 0x0000000012127984 */ /* 0x000e280000000800 */
[----:B------:R1:W-:Y:S01]  /*2450*/  STG.E desc[UR6][R4.64+0x4], R13 ;  /* 0x0000040d04007986 */ /* 0x0003e2000c101906 */
[----:B0-----:R-:W-:-:S05]  /*2460*/  IADD3 R10, PT, PT, R18, R10, R11 ;  /* 0x0000000a120a7210 */ /* 0x001fca0007ffe00b */
[----:B--2---:R-:W-:-:S05]  /*2470*/  IMAD.IADD R21, R10, 0x1, R21 ;  /* 0x000000010a157824 */ /* 0x004fca00078e0215 */
[----:B------:R1:W-:Y:S01]  /*2480*/  STG.E desc[UR6][R4.64+0x8], R21 ;  /* 0x0000081504007986 */ /* 0x0003e2000c101906 */
[----:B------:R-:W-:Y:S05]  /*2490*/  @P0 BRA `(.L_x_21) ;  /* 0xfffffff000600947 */ /* 0x000fea000383ffff */
[----:B------:R-:W-:Y:S05]  /*24a0*/  BSYNC.RECONVERGENT B1 ;  /* 0x0000000000017941 */ /* 0x000fea0003800200 */
.L_x_11:
[----:B------:R-:W-:Y:S06]  /*24b0*/  BAR.SYNC.DEFER_BLOCKING 0x0 ;  /* 0x0000000000007b1d */ /* 0x000fec0000010000 */
[----:B------:R-:W2:Y:S02]  /*24c0*/  LDG.E R2, desc[UR6][R4.64+0x8] ;  /* 0x0000080604027981 */ /* 0x000ea4000c1e1900 */
[----:B---3--:R-:W0:Y:S01]  /*24d0*/  LDC.64 R6, c[0x0][0x390] ;  /* 0x0000e400ff067b82 */ /* 0x008e220000000a00 */
[----:B------:R-:W-:Y:S01]  /*24e0*/  VOTEU.ANY UR4, UPT, PT ;  /* 0x0000000000047886 */ /* 0x000fe200038e0100 */
[----:B------:R-:W3:Y:S01]  /*24f0*/  S2R R0, SR_LANEID ;  /* 0x0000000000007919 */ /* 0x000ee20000000000 */
[----:B------:R-:W-:-:S06]  /*2500*/  UFLO.U32 UR4, UR4 ;  /* 0x00000004000472bd */ /* 0x000fcc00080e0000 */
[----:B---3--:R-:W-:Y:S02]  /*2510*/  ISETP.EQ.U32.AND P0, PT, R0, UR4, PT ;  /* 0x0000000400007c0c */ /* 0x008fe4000bf02070 */
[----:B--2---:R-:W-:-:S13]  /*2520*/  CREDUX.MAX.S32 UR8, R2 ;  /* 0x00000000020872cc */ /* 0x004fda0000000200 */
[----:B------:R-:W-:-:S05]  /*2530*/  IMAD.U32 R11, RZ, RZ, UR8 ;  /* 0x00000008ff0b7e24 */ /* 0x000fca000f8e00ff */
[----:B0-----:R-:W-:Y:S04]  /*2540*/  @P0 REDG.E.MAX.S32.STRONG.GPU desc[UR6][R6.64], R11 ;  /* 0x0000000b0600098e */ /* 0x001fe8000d12e306 */
[----:B------:R-:W2:Y:S04]  /*2550*/  LDG.E R0, desc[UR6][R4.64+0x8] ;  /* 0x0000080604007981 */ /* 0x000ea8000c1e1900 */
[----:B------:R-:W2:Y:S02]  /*2560*/  LDG.E R9, desc[UR6][R6.64] ;  /* 0x0000000606097981 */ /* 0x000ea4000c1e1900 */
[----:B--2---:R-:W-:-:S13]  /*2570*/  ISETP.NE.AND P0, PT, R0, R9, PT ;  /* 0x000000090000720c */ /* 0x004fda0003f05270 */
[----:B------:R-:W0:Y:S02]  /*2580*/  @!P0 LDC.64 R8, c[0x0][0x398] ;  /* 0x0000e600ff088b82 */ /* 0x000e240000000a00 */
[----:B0-----:R-:W-:Y:S06]  /*2590*/  @!P0 STG.E desc[UR6][R8.64], R3 ;  /* 0x0000000308008986 */ /* 0x001fec000c101906 */
[----:B------:R-:W-:Y:S06]  /*25a0*/  BAR.SYNC.DEFER_BLOCKING 0x0 ;  /* 0x0000000000007b1d */ /* 0x000fec0000010000 */
[----:B------:R-:W-:Y:S05]  /*25b0*/  EXIT ;  /* 0x000000000000794d */ /* 0x000fea0003800000 */
.L_x_22:
[----:B------:R-:W-:-:S00]  /*25c0*/  BRA `(.L_x_22) ;  /* 0xfffffffc00fc7947 */ /* 0x000fc0000383ffff */
[----:B------:R-:W-:-:S00]  /*25d0*/  NOP ;  /* 0x0000000000007918 */ /* 0x000fc00000000000 */
        /* <DEDUP_REMOVED lines=10> */
.L_x_23:


//--------------------- .nv.shared._Z12tmfgParallelP4NodeP6ParamsPiS3_ --------------------------
	.section	.nv.shared._Z12tmfgParallelP4NodeP6ParamsPiS3_,"aw",@nobits
	.sectionflags	@""
	.align	16
	.zero		1024


//--------------------- .nv.shared.reserved.0     --------------------------
	.section	.nv.shared.reserved.0,"aw",@nobits
	.weak		__nv_reservedSMEM_offset_0_alias
	.size		__nv_reservedSMEM_offset_0_alias, 0, 64
	.other		__nv_reservedSMEM_offset_0_alias,@"STO_CUDA_RESERVED_SHARED STV_DEFAULT"
__nv_reservedSMEM_offset_0_alias:
	.zero		0
	.zero		64


//--------------------- .nv.constant0._Z12tmfgParallelP4NodeP6ParamsPiS3_ --------------------------
	.section	.nv.constant0._Z12tmfgParallelP4NodeP6ParamsPiS3_,"a",@progbits
	.sectionflags	@""
	.align	4
.nv.constant0._Z12tmfgParallelP4NodeP6ParamsPiS3_:
	.zero		928


//--------------------- SYMBOLS --------------------------

	.type		.nv.reservedSmem.offset0,@object
	.size		.nv.reservedSmem.offset0,0x4
	.type		.nv.reservedSmem.cap,@object
	.size		.nv.reservedSmem.cap,0x4
